// auto-generated by cutlass_sweep.gemm — config: {"arch": "sm_100", "cluster_m": 1, "cluster_n": 1, "dtype": "fp16", "dtype_b": "fp16", "layout": "nt", "stages": 0, "tile_k": 64, "tile_m": 64, "tile_n": 256}
#include "cutlass/cutlass.h"
#include "cutlass/gemm/collective/collective_builder.hpp"
#include "cutlass/gemm/device/gemm_universal_adapter.h"
#include "cutlass/gemm/kernel/gemm_universal.hpp"
#include "cutlass/epilogue/collective/collective_builder.hpp"

using ElemA = cutlass::half_t;
using ElemB = cutlass::half_t;
using ElemCD = cutlass::half_t;
using Acc  = float;
using TileShape    = cute::Shape<cute::_64, cute::_256, cute::_64>;
using ClusterShape = cute::Shape<cute::_1, cute::_1, cute::_1>;

using CollectiveEpilogue = typename cutlass::epilogue::collective::CollectiveBuilder<
    cutlass::arch::Sm100, cutlass::arch::OpClassTensorOp,
    TileShape, ClusterShape,
    cutlass::epilogue::collective::EpilogueTileAuto,
    Acc, Acc,
    ElemCD, cutlass::layout::RowMajor, 128 / cutlass::sizeof_bits<ElemCD>::value,
    ElemCD, cutlass::layout::RowMajor, 128 / cutlass::sizeof_bits<ElemCD>::value,
    cutlass::epilogue::collective::EpilogueScheduleAuto
  >::CollectiveOp;

using CollectiveMainloop = typename cutlass::gemm::collective::CollectiveBuilder<
    cutlass::arch::Sm100, cutlass::arch::OpClassTensorOp,
    ElemA, cutlass::layout::RowMajor, 128 / cutlass::sizeof_bits<ElemA>::value,
    ElemB, cutlass::layout::ColumnMajor, 128 / cutlass::sizeof_bits<ElemB>::value,
    Acc,
    TileShape, ClusterShape,
    cutlass::gemm::collective::StageCountAutoCarveout<static_cast<int>(sizeof(typename CollectiveEpilogue::SharedStorage))>,
    cutlass::gemm::collective::KernelScheduleAuto
  >::CollectiveOp;

using GemmKernel = cutlass::gemm::kernel::GemmUniversal<
    cute::Shape<int,int,int,int>,
    CollectiveMainloop,
    CollectiveEpilogue
>;
using Gemm = cutlass::gemm::device::GemmUniversalAdapter<GemmKernel>;

// Force the device kernel symbol into the cubin without needing a host main.
auto* _anchor = &cutlass::device_kernel<GemmKernel>;


// ===== COMPILED SASS (sm_100a) =====

	.target	sm_100a

	.elftype	@"ET_EXEC"


//--------------------- .note.nv.tkinfo           --------------------------
	.section	.note.nv.tkinfo,"",@"SHT_NOTE"
	.sectionflags	@"SHF_NOTE_NV_TKINFO"
	.tkinfo
        /*0018*/ 	.word	0x00000002
        /*0030*/ 	.string	""
        /*0030*/ 	.string	"ptxas"
        /*0030*/ 	.string	"Cuda compilation tools, release 13.0, V13.0.88"
        /*0030*/ 	.string	"Build cuda_13.0.r13.0/compiler.36424714_0"
        /*0030*/ 	.string	"-arch sm_100a -m 64 "



//--------------------- .note.nv.cuinfo           --------------------------
	.section	.note.nv.cuinfo,"",@"SHT_NOTE"
	.sectionflags	@"SHF_NOTE_NV_CUINFO"
        /*0018*/ 	.short	0x0002
        /*001a*/ 	.short	0x0064
        /*001c*/ 	.short	0x0082
	.zero		2


//--------------------- .nv.info                  --------------------------
	.section	.nv.info,"",@"SHT_CUDA_INFO"
	.align	4


	//----- nvinfo : EIATTR_REGCOUNT
	.align		4
        /*0000*/ 	.byte	0x04, 0x2f
        /*0002*/ 	.short	(.L_19 - .L_18)
	.align		4
.L_18:
        /*0004*/ 	.word	index@(_ZN7cutlass13device_kernelINS_4gemm6kernel13GemmUniversalIN4cute5tupleIJiiiiEEENS1_10collective13CollectiveMmaINS1_35MainloopSm100TmaUmmaWarpSpecializedILi4ELi2ELi4ENS5_IJNS4_1CILi1EEESB_SB_EEEEENS5_IJNSA_ILi64EEENSA_ILi256EEESE_EEENS_6half_tENS5_IJlSB_lEEESH_SI_NS4_8TiledMMAINS4_8MMA_AtomIJNS4_20SM100_MMA_F16BF16_SSISH_SH_fLi64ELi256ELNS4_4UMMA5MajorE0ELSN_0ELNSM_7ScaleInE0ELSO_0EEEEEENS4_6LayoutISC_NS5_IJNSA_ILi0EEESS_SS_EEEEENS5_IJNS4_10UnderscoreESV_SV_EEEEENS4_13SM90_TMA_LOADENS4_14ComposedLayoutINS4_7SwizzleILi3ELi4ELi3EEENS4_18smem_ptr_flag_bitsILi16EEENSR_INS5_IJNSA_ILi8EEESE_EEENS5_IJSE_SB_EEEEEEEvNS4_8identityESY_S18_vS19_EENS_8epilogue10collective18CollectiveEpilogueINS1B_23Sm100TmaWarpSpecializedILi4ELi2ELi32ELb1ELb0EEEJSG_NS5_IJNSR_ISE_SB_EES1G_EEESH_SI_SH_SI_NS1B_6fusion15FusionCallbacksIS1F_NS1I_17LinearCombinationISH_fSH_fLNS_15FloatRoundStyleE2EEESG_S1H_JEEENS4_5SM1004TMEM4LOAD26SM100_TMEM_LOAD_16dp256b8xESY_S18_NS4_17SM75_U32x4_LDSM_NENS4_14SM90_TMA_STOREES18_NS4_17SM90_U32x4_STSM_NENS4_39AutoVectorizingCopyWithAssumedAlignmentILi128EEEEEEvvEEEEvNT_6ParamsE)
        /*0008*/ 	.word	0x00000070


	//----- nvinfo : EIATTR_FRAME_SIZE
	.align		4
.L_19:
        /*000c*/ 	.byte	0x04, 0x11
        /*000e*/ 	.short	(.L_21 - .L_20)
	.align		4
.L_20:
        /*0010*/ 	.word	index@($__internal_2_$__cuda_sm10x_tcgen05_guardrail_trap_unallocated_columns_being_dealloced)
        /*0014*/ 	.word	0x00000000


	//----- nvinfo : EIATTR_FRAME_SIZE
	.align		4
.L_21:
        /*0018*/ 	.byte	0x04, 0x11
        /*001a*/ 	.short	(.L_23 - .L_22)
	.align		4
.L_22:
        /*001c*/ 	.word	index@($__internal_1_$__cuda_sm10x_tcgen05_guardrail_trap_phase_invalid_during_alloc)
        /*0020*/ 	.word	0x00000000


	//----- nvinfo : EIATTR_FRAME_SIZE
	.align		4
.L_23:
        /*0024*/ 	.byte	0x04, 0x11
        /*0026*/ 	.short	(.L_25 - .L_24)
	.align		4
.L_24:
        /*0028*/ 	.word	index@($__internal_0_$__cuda_sm10x_tcgen05_guardrail_trap_col_being_dealloced_not_returned_by_alloc)
        /*002c*/ 	.word	0x00000000


	//----- nvinfo : EIATTR_FRAME_SIZE
	.align		4
.L_25:
        /*0030*/ 	.byte	0x04, 0x11
        /*0032*/ 	.short	(.L_27 - .L_26)
	.align		4
.L_26:
        /*0034*/ 	.word	index@(_ZN7cutlass13device_kernelINS_4gemm6kernel13GemmUniversalIN4cute5tupleIJiiiiEEENS1_10collective13CollectiveMmaINS1_35MainloopSm100TmaUmmaWarpSpecializedILi4ELi2ELi4ENS5_IJNS4_1CILi1EEESB_SB_EEEEENS5_IJNSA_ILi64EEENSA_ILi256EEESE_EEENS_6half_tENS5_IJlSB_lEEESH_SI_NS4_8TiledMMAINS4_8MMA_AtomIJNS4_20SM100_MMA_F16BF16_SSISH_SH_fLi64ELi256ELNS4_4UMMA5MajorE0ELSN_0ELNSM_7ScaleInE0ELSO_0EEEEEENS4_6LayoutISC_NS5_IJNSA_ILi0EEESS_SS_EEEEENS5_IJNS4_10UnderscoreESV_SV_EEEEENS4_13SM90_TMA_LOADENS4_14ComposedLayoutINS4_7SwizzleILi3ELi4ELi3EEENS4_18smem_ptr_flag_bitsILi16EEENSR_INS5_IJNSA_ILi8EEESE_EEENS5_IJSE_SB_EEEEEEEvNS4_8identityESY_S18_vS19_EENS_8epilogue10collective18CollectiveEpilogueINS1B_23Sm100TmaWarpSpecializedILi4ELi2ELi32ELb1ELb0EEEJSG_NS5_IJNSR_ISE_SB_EES1G_EEESH_SI_SH_SI_NS1B_6fusion15FusionCallbacksIS1F_NS1I_17LinearCombinationISH_fSH_fLNS_15FloatRoundStyleE2EEESG_S1H_JEEENS4_5SM1004TMEM4LOAD26SM100_TMEM_LOAD_16dp256b8xESY_S18_NS4_17SM75_U32x4_LDSM_NENS4_14SM90_TMA_STOREES18_NS4_17SM90_U32x4_STSM_NENS4_39AutoVectorizingCopyWithAssumedAlignmentILi128EEEEEEvvEEEEvNT_6ParamsE)
        /*0038*/ 	.word	0x00000000


	//----- nvinfo : EIATTR_MIN_STACK_SIZE
	.align		4
.L_27:
        /*003c*/ 	.byte	0x04, 0x12
        /*003e*/ 	.short	(.L_29 - .L_28)
	.align		4
.L_28:
        /*0040*/ 	.word	index@(_ZN7cutlass13device_kernelINS_4gemm6kernel13GemmUniversalIN4cute5tupleIJiiiiEEENS1_10collective13CollectiveMmaINS1_35MainloopSm100TmaUmmaWarpSpecializedILi4ELi2ELi4ENS5_IJNS4_1CILi1EEESB_SB_EEEEENS5_IJNSA_ILi64EEENSA_ILi256EEESE_EEENS_6half_tENS5_IJlSB_lEEESH_SI_NS4_8TiledMMAINS4_8MMA_AtomIJNS4_20SM100_MMA_F16BF16_SSISH_SH_fLi64ELi256ELNS4_4UMMA5MajorE0ELSN_0ELNSM_7ScaleInE0ELSO_0EEEEEENS4_6LayoutISC_NS5_IJNSA_ILi0EEESS_SS_EEEEENS5_IJNS4_10UnderscoreESV_SV_EEEEENS4_13SM90_TMA_LOADENS4_14ComposedLayoutINS4_7SwizzleILi3ELi4ELi3EEENS4_18smem_ptr_flag_bitsILi16EEENSR_INS5_IJNSA_ILi8EEESE_EEENS5_IJSE_SB_EEEEEEEvNS4_8identityESY_S18_vS19_EENS_8epilogue10collective18CollectiveEpilogueINS1B_23Sm100TmaWarpSpecializedILi4ELi2ELi32ELb1ELb0EEEJSG_NS5_IJNSR_ISE_SB_EES1G_EEESH_SI_SH_SI_NS1B_6fusion15FusionCallbacksIS1F_NS1I_17LinearCombinationISH_fSH_fLNS_15FloatRoundStyleE2EEESG_S1H_JEEENS4_5SM1004TMEM4LOAD26SM100_TMEM_LOAD_16dp256b8xESY_S18_NS4_17SM75_U32x4_LDSM_NENS4_14SM90_TMA_STOREES18_NS4_17SM90_U32x4_STSM_NENS4_39AutoVectorizingCopyWithAssumedAlignmentILi128EEEEEEvvEEEEvNT_6ParamsE)
        /*0044*/ 	.word	0x00000000
.L_29:


//--------------------- .nv.compat                --------------------------
	.section	.nv.compat,"",@"SHT_CUDA_COMPAT_INFO"
	.align	4
        /*0000*/ 	.byte	0x02, 0x09, 0x01, 0x00, 0x02, 0x02, 0x02, 0x00, 0x02, 0x05, 0x05, 0x00, 0x03, 0x07, 0x01, 0x01
        /*0010*/ 	.byte	0x02, 0x03, 0x01, 0x00, 0x02, 0x06, 0x01, 0x00, 0x04, 0x0b, 0x08, 0x00, 0x09, 0x00, 0x00, 0x00
        /*0020*/ 	.byte	0x00, 0x00, 0x00, 0x00


//--------------------- .nv.info._ZN7cutlass13device_kernelINS_4gemm6kernel13GemmUniversalIN4cute5tupleIJiiiiEEENS1_10collective13CollectiveMmaINS1_35MainloopSm100TmaUmmaWarpSpecializedILi4ELi2ELi4ENS5_IJNS4_1CILi1EEESB_SB_EEEEENS5_IJNSA_ILi64EEENSA_ILi256EEESE_EEENS_6half_tENS5_IJlSB_lEEESH_SI_NS4_8TiledMMAINS4_8MMA_AtomIJNS4_20SM100_MMA_F16BF16_SSISH_SH_fLi64ELi256ELNS4_4UMMA5MajorE0ELSN_0ELNSM_7ScaleInE0ELSO_0EEEEEENS4_6LayoutISC_NS5_IJNSA_ILi0EEESS_SS_EEEEENS5_IJNS4_10UnderscoreESV_SV_EEEEENS4_13SM90_TMA_LOADENS4_14ComposedLayoutINS4_7SwizzleILi3ELi4ELi3EEENS4_18smem_ptr_flag_bitsILi16EEENSR_INS5_IJNSA_ILi8EEESE_EEENS5_IJSE_SB_EEEEEEEvNS4_8identityESY_S18_vS19_EENS_8epilogue10collective18CollectiveEpilogueINS1B_23Sm100TmaWarpSpecializedILi4ELi2ELi32ELb1ELb0EEEJSG_NS5_IJNSR_ISE_SB_EES1G_EEESH_SI_SH_SI_NS1B_6fusion15FusionCallbacksIS1F_NS1I_17LinearCombinationISH_fSH_fLNS_15FloatRoundStyleE2EEESG_S1H_JEEENS4_5SM1004TMEM4LOAD26SM100_TMEM_LOAD_16dp256b8xESY_S18_NS4_17SM75_U32x4_LDSM_NENS4_14SM90_TMA_STOREES18_NS4_17SM90_U32x4_STSM_NENS4_39AutoVectorizingCopyWithAssumedAlignmentILi128EEEEEEvvEEEEvNT_6ParamsE --------------------------
	.section	.nv.info._ZN7cutlass13device_kernelINS_4gemm6kernel13GemmUniversalIN4cute5tupleIJiiiiEEENS1_10collective13CollectiveMmaINS1_35MainloopSm100TmaUmmaWarpSpecializedILi4ELi2ELi4ENS5_IJNS4_1CILi1EEESB_SB_EEEEENS5_IJNSA_ILi64EEENSA_ILi256EEESE_EEENS_6half_tENS5_IJlSB_lEEESH_SI_NS4_8TiledMMAINS4_8MMA_AtomIJNS4_20SM100_MMA_F16BF16_SSISH_SH_fLi64ELi256ELNS4_4UMMA5MajorE0ELSN_0ELNSM_7ScaleInE0ELSO_0EEEEEENS4_6LayoutISC_NS5_IJNSA_ILi0EEESS_SS_EEEEENS5_IJNS4_10UnderscoreESV_SV_EEEEENS4_13SM90_TMA_LOADENS4_14ComposedLayoutINS4_7SwizzleILi3ELi4ELi3EEENS4_18smem_ptr_flag_bitsILi16EEENSR_INS5_IJNSA_ILi8EEESE_EEENS5_IJSE_SB_EEEEEEEvNS4_8identityESY_S18_vS19_EENS_8epilogue10collective18CollectiveEpilogueINS1B_23Sm100TmaWarpSpecializedILi4ELi2ELi32ELb1ELb0EEEJSG_NS5_IJNSR_ISE_SB_EES1G_EEESH_SI_SH_SI_NS1B_6fusion15FusionCallbacksIS1F_NS1I_17LinearCombinationISH_fSH_fLNS_15FloatRoundStyleE2EEESG_S1H_JEEENS4_5SM1004TMEM4LOAD26SM100_TMEM_LOAD_16dp256b8xESY_S18_NS4_17SM75_U32x4_LDSM_NENS4_14SM90_TMA_STOREES18_NS4_17SM90_U32x4_STSM_NENS4_39AutoVectorizingCopyWithAssumedAlignmentILi128EEEEEEvvEEEEvNT_6ParamsE,"",@"SHT_CUDA_INFO"
	.sectionflags	@""
	.align	4


	//----- nvinfo : EIATTR_CUDA_API_VERSION
	.align		4
        /*0000*/ 	.byte	0x04, 0x37
        /*0002*/ 	.short	(.L_31 - .L_30)
.L_30:
        /*0004*/ 	.word	0x00000082


	//----- nvinfo : EIATTR_KPARAM_INFO
	.align		4
.L_31:
        /*0008*/ 	.byte	0x04, 0x17
        /*000a*/ 	.short	(.L_33 - .L_32)
.L_32:
        /*000c*/ 	.word	0x00000000
        /*0010*/ 	.short	0x0000
        /*0012*/ 	.short	0x0000
        /*0014*/ 	.byte	0x00, 0xf0, 0x01, 0x20


	//----- nvinfo : EIATTR_AT_ENTRY_FRAGMENTS
	.align		4
.L_33:
        /*0018*/ 	.byte	0x04, 0x4f
        /*001a*/ 	.short	(.L_35 - .L_34)


	//   ....[0]....
.L_34:
        /*001c*/ 	.word	0x00000006


	//----- nvinfo : EIATTR_RESERVED_SMEM_USED
	.align		4
.L_35:
        /*0020*/ 	.byte	0x01, 0x41
	.zero		2


	//----- nvinfo : EIATTR_SPARSE_MMA_MASK
	.align		4
        /*0024*/ 	.byte	0x03, 0x50
        /*0026*/ 	.short	0x0000


	//----- nvinfo : EIATTR_TCGEN05_1CTA_USED
	.align		4
        /*0028*/ 	.byte	0x01, 0x51
	.zero		2


	//----- nvinfo : EIATTR_MAXREG_COUNT
	.align		4
        /*002c*/ 	.byte	0x03, 0x1b
        /*002e*/ 	.short	0x00ff


	//----- nvinfo : EIATTR_NUM_BARRIERS
	.align		4
        /*0030*/ 	.byte	0x02, 0x4c
        /*0032*/ 	.byte	0x07
	.zero		1


	//----- nvinfo : EIATTR_EXTERNS
	.align		4
        /*0034*/ 	.byte	0x04, 0x0f
        /*0036*/ 	.short	(.L_37 - .L_36)


	//   ....[0]....
	.align		4
.L_36:
        /*0038*/ 	.word	index@(__assertfail)


	//----- nvinfo : EIATTR_MERCURY_ISA_VERSION
	.align		4
.L_37:
        /*003c*/ 	.byte	0x03, 0x5f
        /*003e*/ 	.short	0x0101


	//----- nvinfo : EIATTR_INT_WARP_WIDE_INSTR_OFFSETS
	.align		4
        /*0040*/ 	.byte	0x04, 0x31
        /*0042*/ 	.short	(.L_39 - .L_38)


	//   ....[0]....
.L_38:
        /*0044*/ 	.word	0x00001de0


	//   ....[1]....
        /*0048*/ 	.word	0x00003880


	//   ....[2]....
        /*004c*/ 	.word	0x000038b0


	//   ....[3]....
        /*0050*/ 	.word	0x00003900


	//   ....[4]....
        /*0054*/ 	.word	0x00004220


	//   ....[5]....
        /*0058*/ 	.word	0x00004280


	//   ....[6]....
        /*005c*/ 	.word	0x00004360


	//   ....[7]....
        /*0060*/ 	.word	0x000043d0


	//   ....[8]....
        /*0064*/ 	.word	0x000044e0


	//   ....[9]....
        /*0068*/ 	.word	0x00004570


	//   ....[10]....
        /*006c*/ 	.word	0x00004740


	//   ....[11]....
        /*0070*/ 	.word	0x000048a0


	//----- nvinfo : EIATTR_COOP_GROUP_MASK_REGIDS
	.align		4
.L_39:
        /*0074*/ 	.byte	0x04, 0x29
        /*0076*/ 	.short	(.L_41 - .L_40)


	//   ....[0]....
.L_40:
        /*0078*/ 	.word	0xffffffff


	//   ....[1]....
        /*007c*/ 	.word	0xffffffff


	//   ....[2]....
        /*0080*/ 	.word	0xffffffff


	//   ....[3]....
        /*0084*/ 	.word	0xffffffff


	//   ....[4]....
        /*0088*/ 	.word	0xffffffff


	//   ....[5]....
        /*008c*/ 	.word	0xffffffff


	//   ....[6]....
        /*0090*/ 	.word	0xffffffff


	//   ....[7]....
        /*0094*/ 	.word	0xffffffff


	//   ....[8]....
        /*0098*/ 	.word	0xffffffff


	//   ....[9]....
        /*009c*/ 	.word	0xffffffff


	//   ....[10]....
        /*00a0*/ 	.word	0xffffffff


	//   ....[11]....
        /*00a4*/ 	.word	0xffffffff


	//   ....[12]....
        /*00a8*/ 	.word	0xffffffff


	//----- nvinfo : EIATTR_COOP_GROUP_INSTR_OFFSETS
	.align		4
.L_41:
        /*00ac*/ 	.byte	0x04, 0x28
        /*00ae*/ 	.short	(.L_43 - .L_42)


	//   ....[0]....
.L_42:
        /*00b0*/ 	.word	0x00000090


	//   ....[1]....
        /*00b4*/ 	.word	0x000004d0


	//   ....[2]....
        /*00b8*/ 	.word	0x00000640


	//   ....[3]....
        /*00bc*/ 	.word	0x000007e0


	//   ....[4]....
        /*00c0*/ 	.word	0x000008e0


	//   ....[5]....
        /*00c4*/ 	.word	0x00000a50


	//   ....[6]....
        /*00c8*/ 	.word	0x00000bf0


	//   ....[7]....
        /*00cc*/ 	.word	0x00001cc0


	//   ....[8]....
        /*00d0*/ 	.word	0x00002aa0


	//   ....[9]....
        /*00d4*/ 	.word	0x00002cb0


	//   ....[10]....
        /*00d8*/ 	.word	0x00002ce0


	//   ....[11]....
        /*00dc*/ 	.word	0x00003770


	//   ....[12]....
        /*00e0*/ 	.word	0x000039a0


	//----- nvinfo : EIATTR_VRC_CTA_INIT_COUNT
	.align		4
.L_43:
        /*00e4*/ 	.byte	0x02, 0x4a
        /*00e6*/ 	.byte	0x80
	.zero		1


	//----- nvinfo : EIATTR_SYSCALL_OFFSETS
	.align		4
        /*00e8*/ 	.byte	0x04, 0x46
        /*00ea*/ 	.short	(.L_45 - .L_44)


	//   ....[0]....
.L_44:
        /*00ec*/ 	.word	0x00005350


	//   ....[1]....
        /*00f0*/ 	.word	0x00005440


	//   ....[2]....
        /*00f4*/ 	.word	0x00005c70


	//   ....[3]....
        /*00f8*/ 	.word	0x00006930


	//   ....[4]....
        /*00fc*/ 	.word	0x00007590


	//   ....[5]....
        /*0100*/ 	.word	0x000081f0


	//----- nvinfo : EIATTR_MBARRIER_INSTR_OFFSETS
	.align		4
.L_45:
        /*0104*/ 	.byte	0x04, 0x39
        /*0106*/ 	.short	(.L_47 - .L_46)


	//   ....[0]....
.L_46:
        /*0108*/ 	.word	0x000005b0
        /*010c*/ 	.word	0x000000ff
        /*0110*/ 	.word	0x00000000
        /*0114*/ 	.short	0x0100
        /*0116*/ 	.byte	0x05
	.zero		1


	//   ....[1]....
        /*0118*/ 	.word	0x000005c0
        /*011c*/ 	.word	0x000000ff
        /*0120*/ 	.word	0x00000020
        /*0124*/ 	.short	0x0100
        /*0126*/ 	.byte	0x05
	.zero		1


	//   ....[2]....
        /*0128*/ 	.word	0x000005d0
        /*012c*/ 	.word	0x000000ff
        /*0130*/ 	.word	0x00000008
        /*0134*/ 	.short	0x0100
        /*0136*/ 	.byte	0x05
	.zero		1


	//   ....[3]....
        /*0138*/ 	.word	0x000005e0
        /*013c*/ 	.word	0x000000ff
        /*0140*/ 	.word	0x00000028
        /*0144*/ 	.short	0x0100
        /*0146*/ 	.byte	0x05
	.zero		1


	//   ....[4]....
        /*0148*/ 	.word	0x000005f0
        /*014c*/ 	.word	0x000000ff
        /*0150*/ 	.word	0x00000010
        /*0154*/ 	.short	0x0100
        /*0156*/ 	.byte	0x05
	.zero		1


	//   ....[5]....
        /*0158*/ 	.word	0x00000600
        /*015c*/ 	.word	0x000000ff
        /*0160*/ 	.word	0x00000030
        /*0164*/ 	.short	0x0100
        /*0166*/ 	.byte	0x05
	.zero		1


	//   ....[6]....
        /*0168*/ 	.word	0x00000610
        /*016c*/ 	.word	0x000000ff
        /*0170*/ 	.word	0x00000018
        /*0174*/ 	.short	0x0100
        /*0176*/ 	.byte	0x05
	.zero		1


	//   ....[7]....
        /*0178*/ 	.word	0x00000620
        /*017c*/ 	.word	0x000000ff
        /*0180*/ 	.word	0x00000038
        /*0184*/ 	.short	0x0100
        /*0186*/ 	.byte	0x05
	.zero		1


	//   ....[8]....
        /*0188*/ 	.word	0x00000750
        /*018c*/ 	.word	0x000000ff
        /*0190*/ 	.word	0x00000040
        /*0194*/ 	.short	0x0100
        /*0196*/ 	.byte	0x07
	.zero		1


	//   ....[9]....
        /*0198*/ 	.word	0x00000760
        /*019c*/ 	.word	0x000000ff
        /*01a0*/ 	.word	0x00000060
        /*01a4*/ 	.short	0x0100
        /*01a6*/ 	.byte	0x07
	.zero		1


	//   ....[10]....
        /*01a8*/ 	.word	0x00000770
        /*01ac*/ 	.word	0x000000ff
        /*01b0*/ 	.word	0x00000048
        /*01b4*/ 	.short	0x0100
        /*01b6*/ 	.byte	0x07
	.zero		1


	//   ....[11]....
        /*01b8*/ 	.word	0x00000780
        /*01bc*/ 	.word	0x000000ff
        /*01c0*/ 	.word	0x00000068
        /*01c4*/ 	.short	0x0100
        /*01c6*/ 	.byte	0x07
	.zero		1


	//   ....[12]....
        /*01c8*/ 	.word	0x00000790
        /*01cc*/ 	.word	0x000000ff
        /*01d0*/ 	.word	0x00000050
        /*01d4*/ 	.short	0x0100
        /*01d6*/ 	.byte	0x07
	.zero		1


	//   ....[13]....
        /*01d8*/ 	.word	0x000007a0
        /*01dc*/ 	.word	0x000000ff
        /*01e0*/ 	.word	0x00000070
        /*01e4*/ 	.short	0x0100
        /*01e6*/ 	.byte	0x07
	.zero		1


	//   ....[14]....
        /*01e8*/ 	.word	0x000007b0
        /*01ec*/ 	.word	0x000000ff
        /*01f0*/ 	.word	0x00000058
        /*01f4*/ 	.short	0x0100
        /*01f6*/ 	.byte	0x07
	.zero		1


	//   ....[15]....
        /*01f8*/ 	.word	0x000007c0
        /*01fc*/ 	.word	0x000000ff
        /*0200*/ 	.word	0x00000078
        /*0204*/ 	.short	0x0100
        /*0206*/ 	.byte	0x07
	.zero		1


	//   ....[16]....
        /*0208*/ 	.word	0x000008b0
        /*020c*/ 	.word	0x000000ff
        /*0210*/ 	.word	0x00000080
        /*0214*/ 	.short	0x0100
        /*0216*/ 	.byte	0x05
	.zero		1


	//   ....[17]....
        /*0218*/ 	.word	0x000008c0
        /*021c*/ 	.word	0x000000ff
        /*0220*/ 	.word	0x00000088
        /*0224*/ 	.short	0x0100
        /*0226*/ 	.byte	0x05
	.zero		1


	//   ....[18]....
        /*0228*/ 	.word	0x00000a00
        /*022c*/ 	.word	0x000000ff
        /*0230*/ 	.word	0x00000090
        /*0234*/ 	.short	0x0100
        /*0236*/ 	.byte	0x05
	.zero		1


	//   ....[19]....
        /*0238*/ 	.word	0x00000a10
        /*023c*/ 	.word	0x000000ff
        /*0240*/ 	.word	0x000000a0
        /*0244*/ 	.short	0x0100
        /*0246*/ 	.byte	0x05
	.zero		1


	//   ....[20]....
        /*0248*/ 	.word	0x00000a20
        /*024c*/ 	.word	0x000000ff
        /*0250*/ 	.word	0x00000098
        /*0254*/ 	.short	0x0100
        /*0256*/ 	.byte	0x05
	.zero		1


	//   ....[21]....
        /*0258*/ 	.word	0x00000a30
        /*025c*/ 	.word	0x000000ff
        /*0260*/ 	.word	0x000000a8
        /*0264*/ 	.short	0x0100
        /*0266*/ 	.byte	0x05
	.zero		1


	//   ....[22]....
        /*0268*/ 	.word	0x00000b60
        /*026c*/ 	.word	0x000000ff
        /*0270*/ 	.word	0x000000b0
        /*0274*/ 	.short	0x0100
        /*0276*/ 	.byte	0x07
	.zero		1


	//   ....[23]....
        /*0278*/ 	.word	0x00000b70
        /*027c*/ 	.word	0x000000ff
        /*0280*/ 	.word	0x000000d0
        /*0284*/ 	.short	0x0100
        /*0286*/ 	.byte	0x07
	.zero		1


	//   ....[24]....
        /*0288*/ 	.word	0x00000b80
        /*028c*/ 	.word	0x000000ff
        /*0290*/ 	.word	0x000000b8
        /*0294*/ 	.short	0x0100
        /*0296*/ 	.byte	0x07
	.zero		1


	//   ....[25]....
        /*0298*/ 	.word	0x00000b90
        /*029c*/ 	.word	0x000000ff
        /*02a0*/ 	.word	0x000000d8
        /*02a4*/ 	.short	0x0100
        /*02a6*/ 	.byte	0x07
	.zero		1


	//   ....[26]....
        /*02a8*/ 	.word	0x00000ba0
        /*02ac*/ 	.word	0x000000ff
        /*02b0*/ 	.word	0x000000c0
        /*02b4*/ 	.short	0x0100
        /*02b6*/ 	.byte	0x07
	.zero		1


	//   ....[27]....
        /*02b8*/ 	.word	0x00000bb0
        /*02bc*/ 	.word	0x000000ff
        /*02c0*/ 	.word	0x000000e0
        /*02c4*/ 	.short	0x0100
        /*02c6*/ 	.byte	0x07
	.zero		1


	//   ....[28]....
        /*02c8*/ 	.word	0x00000bc0
        /*02cc*/ 	.word	0x000000ff
        /*02d0*/ 	.word	0x000000c8
        /*02d4*/ 	.short	0x0100
        /*02d6*/ 	.byte	0x07
	.zero		1


	//   ....[29]....
        /*02d8*/ 	.word	0x00000bd0
        /*02dc*/ 	.word	0x000000ff
        /*02e0*/ 	.word	0x000000e8
        /*02e4*/ 	.short	0x0100
        /*02e6*/ 	.byte	0x07
	.zero		1


	//   ....[30]....
        /*02e8*/ 	.word	0x00000cc0
        /*02ec*/ 	.word	0x000000ff
        /*02f0*/ 	.word	0x000000f0
        /*02f4*/ 	.short	0x0100
        /*02f6*/ 	.byte	0x05
	.zero		1


	//   ....[31]....
        /*02f8*/ 	.word	0x00000cd0
        /*02fc*/ 	.word	0x000000ff
        /*0300*/ 	.word	0x00000100
        /*0304*/ 	.short	0x0100
        /*0306*/ 	.byte	0x05
	.zero		1


	//   ....[32]....
        /*0308*/ 	.word	0x00000ce0
        /*030c*/ 	.word	0x000000ff
        /*0310*/ 	.word	0x000000f8
        /*0314*/ 	.short	0x0100
        /*0316*/ 	.byte	0x05
	.zero		1


	//   ....[33]....
        /*0318*/ 	.word	0x00000cf0
        /*031c*/ 	.word	0x000000ff
        /*0320*/ 	.word	0x00000108
        /*0324*/ 	.short	0x0100
        /*0326*/ 	.byte	0x05
	.zero		1


	//   ....[34]....
        /*0328*/ 	.word	0x000015c0
        /*032c*/ 	.word	0x00000002
        /*0330*/ 	.word	0x00000100
        /*0334*/ 	.short	0x010a
        /*0336*/ 	.byte	0xff
	.zero		1


	//   ....[35]....
        /*0338*/ 	.word	0x000015f0
        /*033c*/ 	.word	0x00000002
        /*0340*/ 	.word	0x000000f0
        /*0344*/ 	.short	0x0101
        /*0346*/ 	.byte	0xff
	.zero		1


	//   ....[36]....
        /*0348*/ 	.word	0x000016c0
        /*034c*/ 	.word	0x000000ff
        /*0350*/ 	.word	0x00000020
        /*0354*/ 	.short	0x010a
        /*0356*/ 	.byte	0x08
	.zero		1


	//   ....[37]....
        /*0358*/ 	.word	0x00001760
        /*035c*/ 	.word	0x000000ff
        /*0360*/ 	.word	0x00000020
        /*0364*/ 	.short	0x010a
        /*0366*/ 	.byte	0x21
	.zero		1


	//   ....[38]....
        /*0368*/ 	.word	0x000018b0
        /*036c*/ 	.word	0x000000ff
        /*0370*/ 	.word	0x00000020
        /*0374*/ 	.short	0x010a
        /*0376*/ 	.byte	0x08
	.zero		1


	//   ....[39]....
        /*0378*/ 	.word	0x000019c0
        /*037c*/ 	.word	0x000000ff
        /*0380*/ 	.word	0x00000088
        /*0384*/ 	.short	0x0101
        /*0386*/ 	.byte	0x04
	.zero		1


	//   ....[40]....
        /*0388*/ 	.word	0x000019e0
        /*038c*/ 	.word	0x000000ff
        /*0390*/ 	.word	0x00000020
        /*0394*/ 	.short	0x010a
        /*0396*/ 	.byte	0x08
	.zero		1


	//   ....[41]....
        /*0398*/ 	.word	0x00001a60
        /*039c*/ 	.word	0x000000ff
        /*03a0*/ 	.word	0x00000020
        /*03a4*/ 	.short	0x010a
        /*03a6*/ 	.byte	0x11
	.zero		1


	//   ....[42]....
        /*03a8*/ 	.word	0x00001bb0
        /*03ac*/ 	.word	0x000000ff
        /*03b0*/ 	.word	0x00000020
        /*03b4*/ 	.short	0x010a
        /*03b6*/ 	.byte	0x08
	.zero		1


	//   ....[43]....
        /*03b8*/ 	.word	0x00001cf0
        /*03bc*/ 	.word	0x00000002
        /*03c0*/ 	.word	0x00000090
        /*03c4*/ 	.short	0x010a
        /*03c6*/ 	.byte	0xff
	.zero		1


	//   ....[44]....
        /*03c8*/ 	.word	0x00001db0
        /*03cc*/ 	.word	0x00000002
        /*03d0*/ 	.word	0x00000000
        /*03d4*/ 	.short	0x0101
        /*03d6*/ 	.byte	0xff
	.zero		1


	//   ....[45]....
        /*03d8*/ 	.word	0x00002310
        /*03dc*/ 	.word	0x000000ff
        /*03e0*/ 	.word	0x00000000
        /*03e4*/ 	.short	0x010a
        /*03e6*/ 	.byte	0x05
	.zero		1


	//   ....[46]....
        /*03e8*/ 	.word	0x000023a0
        /*03ec*/ 	.word	0x000000ff
        /*03f0*/ 	.word	0x00000000
        /*03f4*/ 	.short	0x010a
        /*03f6*/ 	.byte	0x05
	.zero		1


	//   ....[47]....
        /*03f8*/ 	.word	0x00002430
        /*03fc*/ 	.word	0x000000ff
        /*0400*/ 	.word	0x00000000
        /*0404*/ 	.short	0x010a
        /*0406*/ 	.byte	0x05
	.zero		1


	//   ....[48]....
        /*0408*/ 	.word	0x000024d0
        /*040c*/ 	.word	0x00000000
        /*0410*/ 	.word	0x00000000
        /*0414*/ 	.short	0x010a
        /*0416*/ 	.byte	0xff
	.zero		1


	//   ....[49]....
        /*0418*/ 	.word	0x000025f0
        /*041c*/ 	.word	0x00000000
        /*0420*/ 	.word	0x000000f0
        /*0424*/ 	.short	0x010a
        /*0426*/ 	.byte	0xff
	.zero		1


	//   ....[50]....
        /*0428*/ 	.word	0x00002660
        /*042c*/ 	.word	0x00000000
        /*0430*/ 	.word	0x00000000
        /*0434*/ 	.short	0x0101
        /*0436*/ 	.byte	0xff
	.zero		1


	//   ....[51]....
        /*0438*/ 	.word	0x00002680
        /*043c*/ 	.word	0x000000ff
        /*0440*/ 	.word	0x000000a0
        /*0444*/ 	.short	0x010a
        /*0446*/ 	.byte	0x05
	.zero		1


	//   ....[52]....
        /*0448*/ 	.word	0x000027a0
        /*044c*/ 	.word	0x00000000
        /*0450*/ 	.word	0x00000090
        /*0454*/ 	.short	0x010a
        /*0456*/ 	.byte	0xff
	.zero		1


	//   ....[53]....
        /*0458*/ 	.word	0x000028a0
        /*045c*/ 	.word	0x00000000
        /*0460*/ 	.word	0x00000000
        /*0464*/ 	.short	0x0101
        /*0466*/ 	.byte	0xff
	.zero		1


	//   ....[54]....
        /*0468*/ 	.word	0x00002930
        /*046c*/ 	.word	0x000000ff
        /*0470*/ 	.word	0x000000a0
        /*0474*/ 	.short	0x0106
        /*0476*/ 	.byte	0x05
	.zero		1


	//   ....[55]....
        /*0478*/ 	.word	0x00002950
        /*047c*/ 	.word	0x000000ff
        /*0480*/ 	.word	0x000000a0
        /*0484*/ 	.short	0x010a
        /*0486*/ 	.byte	0x05
	.zero		1


	//   ....[56]....
        /*0488*/ 	.word	0x000029e0
        /*048c*/ 	.word	0x000000ff
        /*0490*/ 	.word	0x000000a0
        /*0494*/ 	.short	0x0106
        /*0496*/ 	.byte	0x04
	.zero		1


	//   ....[57]....
        /*0498*/ 	.word	0x00002a20
        /*049c*/ 	.word	0x00000000
        /*04a0*/ 	.word	0x000000a0
        /*04a4*/ 	.short	0x010a
        /*04a6*/ 	.byte	0xff
	.zero		1


	//   ....[58]....
        /*04a8*/ 	.word	0x00002f60
        /*04ac*/ 	.word	0x00000000
        /*04b0*/ 	.word	0x00000090
        /*04b4*/ 	.short	0x010a
        /*04b6*/ 	.byte	0xff
	.zero		1


	//   ....[59]....
        /*04b8*/ 	.word	0x00003060
        /*04bc*/ 	.word	0x00000003
        /*04c0*/ 	.word	0x00000000
        /*04c4*/ 	.short	0x0101
        /*04c6*/ 	.byte	0xff
	.zero		1


	//   ....[60]....
        /*04c8*/ 	.word	0x00003070
        /*04cc*/ 	.word	0x000000ff
        /*04d0*/ 	.word	0x00000000
        /*04d4*/ 	.short	0x010a
        /*04d6*/ 	.byte	0x06
	.zero		1


	//   ....[61]....
        /*04d8*/ 	.word	0x000030f0
        /*04dc*/ 	.word	0x000000ff
        /*04e0*/ 	.word	0x000000d0
        /*04e4*/ 	.short	0x010a
        /*04e6*/ 	.byte	0x07
	.zero		1


	//   ....[62]....
        /*04e8*/ 	.word	0x000031d0
        /*04ec*/ 	.word	0x000000ff
        /*04f0*/ 	.word	0x00000000
        /*04f4*/ 	.short	0x010a
        /*04f6*/ 	.byte	0x06
	.zero		1


	//   ....[63]....
        /*04f8*/ 	.word	0x00003300
        /*04fc*/ 	.word	0x000000ff
        /*0500*/ 	.word	0x00000000
        /*0504*/ 	.short	0x010a
        /*0506*/ 	.byte	0x1a
	.zero		1


	//   ....[64]....
        /*0508*/ 	.word	0x000035a0
        /*050c*/ 	.word	0x000000ff
        /*0510*/ 	.word	0x00000000
        /*0514*/ 	.short	0x010a
        /*0516*/ 	.byte	0x06
	.zero		1


	//   ....[65]....
        /*0518*/ 	.word	0x00003630
        /*051c*/ 	.word	0x000000ff
        /*0520*/ 	.word	0x00000000
        /*0524*/ 	.short	0x010a
        /*0526*/ 	.byte	0x06
	.zero		1


	//   ....[66]....
        /*0528*/ 	.word	0x000036c0
        /*052c*/ 	.word	0x000000ff
        /*0530*/ 	.word	0x00000000
        /*0534*/ 	.short	0x010a
        /*0536*/ 	.byte	0x06
	.zero		1


	//   ....[67]....
        /*0538*/ 	.word	0x00003750
        /*053c*/ 	.word	0x000000ff
        /*0540*/ 	.word	0x00000000
        /*0544*/ 	.short	0x010a
        /*0546*/ 	.byte	0x07
	.zero		1


	//   ....[68]....
        /*0548*/ 	.word	0x00003bd0
        /*054c*/ 	.word	0x00000000
        /*0550*/ 	.word	0x00000090
        /*0554*/ 	.short	0x010a
        /*0556*/ 	.byte	0xff
	.zero		1


	//   ....[69]....
        /*0558*/ 	.word	0x00003c90
        /*055c*/ 	.word	0x00000000
        /*0560*/ 	.word	0x00000000
        /*0564*/ 	.short	0x0101
        /*0566*/ 	.byte	0xff
	.zero		1


	//   ....[70]....
        /*0568*/ 	.word	0x00003fb0
        /*056c*/ 	.word	0x000000ff
        /*0570*/ 	.word	0x00000088
        /*0574*/ 	.short	0x010a
        /*0576*/ 	.byte	0x07
	.zero		1


	//   ....[71]....
        /*0578*/ 	.word	0x000041a0
        /*057c*/ 	.word	0x000000ff
        /*0580*/ 	.word	0x00000060
        /*0584*/ 	.short	0x010a
        /*0586*/ 	.byte	0x07
	.zero		1


	//   ....[72]....
        /*0588*/ 	.word	0x00004310
        /*058c*/ 	.word	0x000000ff
        /*0590*/ 	.word	0x00000040
        /*0594*/ 	.short	0x010b
        /*0596*/ 	.byte	0x07
	.zero		1


	//   ....[73]....
        /*0598*/ 	.word	0x00004320
        /*059c*/ 	.word	0x000000ff
        /*05a0*/ 	.word	0x00000000
        /*05a4*/ 	.short	0x0101
        /*05a6*/ 	.byte	0x08
	.zero		1


	//   ....[74]....
        /*05a8*/ 	.word	0x00004330
        /*05ac*/ 	.word	0x000000ff
        /*05b0*/ 	.word	0x00000068
        /*05b4*/ 	.short	0x010a
        /*05b6*/ 	.byte	0x07
	.zero		1


	//   ....[75]....
        /*05b8*/ 	.word	0x00004480
        /*05bc*/ 	.word	0x000000ff
        /*05c0*/ 	.word	0x00000048
        /*05c4*/ 	.short	0x010b
        /*05c6*/ 	.byte	0x07
	.zero		1


	//   ....[76]....
        /*05c8*/ 	.word	0x00004490
        /*05cc*/ 	.word	0x000000ff
        /*05d0*/ 	.word	0x00000000
        /*05d4*/ 	.short	0x0101
        /*05d6*/ 	.byte	0x08
	.zero		1


	//   ....[77]....
        /*05d8*/ 	.word	0x000044a0
        /*05dc*/ 	.word	0x000000ff
        /*05e0*/ 	.word	0x00000070
        /*05e4*/ 	.short	0x010a
        /*05e6*/ 	.byte	0x07
	.zero		1


	//   ....[78]....
        /*05e8*/ 	.word	0x00004620
        /*05ec*/ 	.word	0x000000ff
        /*05f0*/ 	.word	0x00000050
        /*05f4*/ 	.short	0x010b
        /*05f6*/ 	.byte	0x07
	.zero		1


	//   ....[79]....
        /*05f8*/ 	.word	0x00004660
        /*05fc*/ 	.word	0x000000ff
        /*0600*/ 	.word	0x00000000
        /*0604*/ 	.short	0x0101
        /*0606*/ 	.byte	0x08
	.zero		1


	//   ....[80]....
        /*0608*/ 	.word	0x000046a0
        /*060c*/ 	.word	0x000000ff
        /*0610*/ 	.word	0x00000078
        /*0614*/ 	.short	0x010a
        /*0616*/ 	.byte	0x07
	.zero		1


	//   ....[81]....
        /*0618*/ 	.word	0x000048e0
        /*061c*/ 	.word	0x000000ff
        /*0620*/ 	.word	0x00000058
        /*0624*/ 	.short	0x010b
        /*0626*/ 	.byte	0x07
	.zero		1


	//   ....[82]....
        /*0628*/ 	.word	0x00004900
        /*062c*/ 	.word	0x000000ff
        /*0630*/ 	.word	0x00000000
        /*0634*/ 	.short	0x0101
        /*0636*/ 	.byte	0x0d
	.zero		1


	//   ....[83]....
        /*0638*/ 	.word	0x00004930
        /*063c*/ 	.word	0x000000ff
        /*0640*/ 	.word	0x00000060
        /*0644*/ 	.short	0x010a
        /*0646*/ 	.byte	0x07
	.zero		1


	//   ....[84]....
        /*0648*/ 	.word	0x00004950
        /*064c*/ 	.word	0x000000ff
        /*0650*/ 	.word	0x00000068
        /*0654*/ 	.short	0x010a
        /*0656*/ 	.byte	0x07
	.zero		1


	//   ....[85]....
        /*0658*/ 	.word	0x00004970
        /*065c*/ 	.word	0x000000ff
        /*0660*/ 	.word	0x00000070
        /*0664*/ 	.short	0x010a
        /*0666*/ 	.byte	0x07
	.zero		1


	//   ....[86]....
        /*0668*/ 	.word	0x000049b0
        /*066c*/ 	.word	0x00000000
        /*0670*/ 	.word	0x00000078
        /*0674*/ 	.short	0x010a
        /*0676*/ 	.byte	0xff
	.zero		1


	//   ....[87]....
        /*0678*/ 	.word	0x00004d10
        /*067c*/ 	.word	0x00000000
        /*0680*/ 	.word	0x00000090
        /*0684*/ 	.short	0x010a
        /*0686*/ 	.byte	0xff
	.zero		1


	//   ....[88]....
        /*0688*/ 	.word	0x00004e20
        /*068c*/ 	.word	0x00000000
        /*0690*/ 	.word	0x00000000
        /*0694*/ 	.short	0x0101
        /*0696*/ 	.byte	0xff
	.zero		1


	//   ....[89]....
        /*0698*/ 	.word	0x000058a0
        /*069c*/ 	.word	0x000000ff
        /*06a0*/ 	.word	0x00000040
        /*06a4*/ 	.short	0x010a
        /*06a6*/ 	.byte	0x30
	.zero		1


	//   ....[90]....
        /*06a8*/ 	.word	0x000058e0
        /*06ac*/ 	.word	0x00000040
        /*06b0*/ 	.word	0x000000b0
        /*06b4*/ 	.short	0x010a
        /*06b6*/ 	.byte	0xff
	.zero		1


	//   ....[91]....
        /*06b8*/ 	.word	0x00005a50
        /*06bc*/ 	.word	0x000000ff
        /*06c0*/ 	.word	0x00000040
        /*06c4*/ 	.short	0x010a
        /*06c6*/ 	.byte	0x30
	.zero		1


	//   ....[92]....
        /*06c8*/ 	.word	0x00005b50
        /*06cc*/ 	.word	0x00000040
        /*06d0*/ 	.word	0x000000b0
        /*06d4*/ 	.short	0x010a
        /*06d6*/ 	.byte	0xff
	.zero		1


	//   ....[93]....
        /*06d8*/ 	.word	0x00006650
        /*06dc*/ 	.word	0x00000000
        /*06e0*/ 	.word	0x00000000
        /*06e4*/ 	.short	0x0101
        /*06e6*/ 	.byte	0xff
	.zero		1


	//   ....[94]....
        /*06e8*/ 	.word	0x00006660
        /*06ec*/ 	.word	0x00000002
        /*06f0*/ 	.word	0x00000040
        /*06f4*/ 	.short	0x010a
        /*06f6*/ 	.byte	0xff
	.zero		1


	//   ....[95]....
        /*06f8*/ 	.word	0x00006730
        /*06fc*/ 	.word	0x00000002
        /*0700*/ 	.word	0x00000040
        /*0704*/ 	.short	0x010a
        /*0706*/ 	.byte	0xff
	.zero		1


	//   ....[96]....
        /*0708*/ 	.word	0x000072b0
        /*070c*/ 	.word	0x0000004a
        /*0710*/ 	.word	0x00000000
        /*0714*/ 	.short	0x0101
        /*0716*/ 	.byte	0xff
	.zero		1


	//   ....[97]....
        /*0718*/ 	.word	0x000072d0
        /*071c*/ 	.word	0x00000000
        /*0720*/ 	.word	0x00000040
        /*0724*/ 	.short	0x010a
        /*0726*/ 	.byte	0xff
	.zero		1


	//   ....[98]....
        /*0728*/ 	.word	0x00007390
        /*072c*/ 	.word	0x00000000
        /*0730*/ 	.word	0x00000040
        /*0734*/ 	.short	0x010a
        /*0736*/ 	.byte	0xff
	.zero		1


	//   ....[99]....
        /*0738*/ 	.word	0x00007f10
        /*073c*/ 	.word	0x0000004a
        /*0740*/ 	.word	0x00000000
        /*0744*/ 	.short	0x0101
        /*0746*/ 	.byte	0xff
	.zero		1


	//   ....[100]....
        /*0748*/ 	.word	0x00007f30
        /*074c*/ 	.word	0x00000002
        /*0750*/ 	.word	0x00000040
        /*0754*/ 	.short	0x010a
        /*0756*/ 	.byte	0xff
	.zero		1


	//   ....[101]....
        /*0758*/ 	.word	0x00007ff0
        /*075c*/ 	.word	0x00000002
        /*0760*/ 	.word	0x00000040
        /*0764*/ 	.short	0x010a
        /*0766*/ 	.byte	0xff
	.zero		1


	//   ....[102]....
        /*0768*/ 	.word	0x00008350
        /*076c*/ 	.word	0x000000ff
        /*0770*/ 	.word	0x00000000
        /*0774*/ 	.short	0x0101
        /*0776*/ 	.byte	0x05
	.zero		1


	//   ....[103]....
        /*0778*/ 	.word	0x00008bd0
        /*077c*/ 	.word	0x00000000
        /*0780*/ 	.word	0x00000000
        /*0784*/ 	.short	0x0101
        /*0786*/ 	.byte	0xff
	.zero		1


	//   ....[104]....
        /*0788*/ 	.word	0x00008e40
        /*078c*/ 	.word	0x000000ff
        /*0790*/ 	.word	0x00000000
        /*0794*/ 	.short	0x0101
        /*0796*/ 	.byte	0x04
	.zero		1


	//   ....[105]....
        /*0798*/ 	.word	0x00008e60
        /*079c*/ 	.word	0x00000002
        /*07a0*/ 	.word	0x00000100
        /*07a4*/ 	.short	0x010a
        /*07a6*/ 	.byte	0xff
	.zero		1


	//   ....[106]....
        /*07a8*/ 	.word	0x00008ec0
        /*07ac*/ 	.word	0x00000002
        /*07b0*/ 	.word	0x00000020
        /*07b4*/ 	.short	0x010a
        /*07b6*/ 	.byte	0xff
	.zero		1


	//   ....[107]....
        /*07b8*/ 	.word	0x00008f20
        /*07bc*/ 	.word	0x00000002
        /*07c0*/ 	.word	0x00000020
        /*07c4*/ 	.short	0x010a
        /*07c6*/ 	.byte	0xff
	.zero		1


	//   ....[108]....
        /*07c8*/ 	.word	0x00008f70
        /*07cc*/ 	.word	0x00000002
        /*07d0*/ 	.word	0x00000090
        /*07d4*/ 	.short	0x010a
        /*07d6*/ 	.byte	0xff
	.zero		1


	//   ....[109]....
        /*07d8*/ 	.word	0x00008fd0
        /*07dc*/ 	.word	0x00000000
        /*07e0*/ 	.word	0x00000000
        /*07e4*/ 	.short	0x010a
        /*07e6*/ 	.byte	0xff
	.zero		1


	//   ....[110]....
        /*07e8*/ 	.word	0x00009030
        /*07ec*/ 	.word	0x00000000
        /*07f0*/ 	.word	0x00000000
        /*07f4*/ 	.short	0x010a
        /*07f6*/ 	.byte	0xff
	.zero		1


	//   ....[111]....
        /*07f8*/ 	.word	0x00009090
        /*07fc*/ 	.word	0x00000000
        /*0800*/ 	.word	0x00000000
        /*0804*/ 	.short	0x010a
        /*0806*/ 	.byte	0xff
	.zero		1


	//   ....[112]....
        /*0808*/ 	.word	0x000090e0
        /*080c*/ 	.word	0x00000000
        /*0810*/ 	.word	0x000000f0
        /*0814*/ 	.short	0x010a
        /*0816*/ 	.byte	0xff
	.zero		1


	//   ....[113]....
        /*0818*/ 	.word	0x00009140
        /*081c*/ 	.word	0x00000000
        /*0820*/ 	.word	0x000000a0
        /*0824*/ 	.short	0x010a
        /*0826*/ 	.byte	0xff
	.zero		1


	//   ....[114]....
        /*0828*/ 	.word	0x00009190
        /*082c*/ 	.word	0x00000000
        /*0830*/ 	.word	0x00000090
        /*0834*/ 	.short	0x010a
        /*0836*/ 	.byte	0xff
	.zero		1


	//   ....[115]....
        /*0838*/ 	.word	0x000091f0
        /*083c*/ 	.word	0x00000000
        /*0840*/ 	.word	0x000000a0
        /*0844*/ 	.short	0x010a
        /*0846*/ 	.byte	0xff
	.zero		1


	//   ....[116]....
        /*0848*/ 	.word	0x00009240
        /*084c*/ 	.word	0x00000000
        /*0850*/ 	.word	0x00000090
        /*0854*/ 	.short	0x010a
        /*0856*/ 	.byte	0xff
	.zero		1


	//   ....[117]....
        /*0858*/ 	.word	0x000092a0
        /*085c*/ 	.word	0x00000002
        /*0860*/ 	.word	0x000000d0
        /*0864*/ 	.short	0x010a
        /*0866*/ 	.byte	0xff
	.zero		1


	//   ....[118]....
        /*0868*/ 	.word	0x00009300
        /*086c*/ 	.word	0x00000000
        /*0870*/ 	.word	0x00000000
        /*0874*/ 	.short	0x010a
        /*0876*/ 	.byte	0xff
	.zero		1


	//   ....[119]....
        /*0878*/ 	.word	0x00009360
        /*087c*/ 	.word	0x00000000
        /*0880*/ 	.word	0x00000000
        /*0884*/ 	.short	0x010a
        /*0886*/ 	.byte	0xff
	.zero		1


	//   ....[120]....
        /*0888*/ 	.word	0x000093c0
        /*088c*/ 	.word	0x00000000
        /*0890*/ 	.word	0x00000000
        /*0894*/ 	.short	0x010a
        /*0896*/ 	.byte	0xff
	.zero		1


	//   ....[121]....
        /*0898*/ 	.word	0x00009420
        /*089c*/ 	.word	0x00000000
        /*08a0*/ 	.word	0x00000000
        /*08a4*/ 	.short	0x010a
        /*08a6*/ 	.byte	0xff
	.zero		1


	//   ....[122]....
        /*08a8*/ 	.word	0x00009480
        /*08ac*/ 	.word	0x00000000
        /*08b0*/ 	.word	0x00000000
        /*08b4*/ 	.short	0x010a
        /*08b6*/ 	.byte	0xff
	.zero		1


	//   ....[123]....
        /*08b8*/ 	.word	0x000094d0
        /*08bc*/ 	.word	0x00000000
        /*08c0*/ 	.word	0x00000090
        /*08c4*/ 	.short	0x010a
        /*08c6*/ 	.byte	0xff
	.zero		1


	//   ....[124]....
        /*08c8*/ 	.word	0x00009530
        /*08cc*/ 	.word	0x00000000
        /*08d0*/ 	.word	0x00000088
        /*08d4*/ 	.short	0x010a
        /*08d6*/ 	.byte	0xff
	.zero		1


	//   ....[125]....
        /*08d8*/ 	.word	0x00009590
        /*08dc*/ 	.word	0x00000000
        /*08e0*/ 	.word	0x00000060
        /*08e4*/ 	.short	0x010a
        /*08e6*/ 	.byte	0xff
	.zero		1


	//   ....[126]....
        /*08e8*/ 	.word	0x000095f0
        /*08ec*/ 	.word	0x00000000
        /*08f0*/ 	.word	0x00000068
        /*08f4*/ 	.short	0x010a
        /*08f6*/ 	.byte	0xff
	.zero		1


	//   ....[127]....
        /*08f8*/ 	.word	0x00009650
        /*08fc*/ 	.word	0x00000000
        /*0900*/ 	.word	0x00000070
        /*0904*/ 	.short	0x010a
        /*0906*/ 	.byte	0xff
	.zero		1


	//   ....[128]....
        /*0908*/ 	.word	0x000096b0
        /*090c*/ 	.word	0x00000000
        /*0910*/ 	.word	0x00000078
        /*0914*/ 	.short	0x010a
        /*0916*/ 	.byte	0xff
	.zero		1


	//   ....[129]....
        /*0918*/ 	.word	0x00009710
        /*091c*/ 	.word	0x00000000
        /*0920*/ 	.word	0x00000060
        /*0924*/ 	.short	0x010a
        /*0926*/ 	.byte	0xff
	.zero		1


	//   ....[130]....
        /*0928*/ 	.word	0x00009770
        /*092c*/ 	.word	0x00000000
        /*0930*/ 	.word	0x00000068
        /*0934*/ 	.short	0x010a
        /*0936*/ 	.byte	0xff
	.zero		1


	//   ....[131]....
        /*0938*/ 	.word	0x000097d0
        /*093c*/ 	.word	0x00000000
        /*0940*/ 	.word	0x00000070
        /*0944*/ 	.short	0x010a
        /*0946*/ 	.byte	0xff
	.zero		1


	//   ....[132]....
        /*0948*/ 	.word	0x00009820
        /*094c*/ 	.word	0x00000000
        /*0950*/ 	.word	0x00000090
        /*0954*/ 	.short	0x010a
        /*0956*/ 	.byte	0xff
	.zero		1


	//   ....[133]....
        /*0958*/ 	.word	0x00009880
        /*095c*/ 	.word	0x00000000
        /*0960*/ 	.word	0x00000040
        /*0964*/ 	.short	0x010a
        /*0966*/ 	.byte	0xff
	.zero		1


	//   ....[134]....
        /*0968*/ 	.word	0x000098d0
        /*096c*/ 	.word	0x00000040
        /*0970*/ 	.word	0x000000b0
        /*0974*/ 	.short	0x010a
        /*0976*/ 	.byte	0xff
	.zero		1


	//   ....[135]....
        /*0978*/ 	.word	0x00009920
        /*097c*/ 	.word	0x00000002
        /*0980*/ 	.word	0x00000040
        /*0984*/ 	.short	0x010a
        /*0986*/ 	.byte	0xff
	.zero		1


	//   ....[136]....
        /*0988*/ 	.word	0x00009970
        /*098c*/ 	.word	0x00000000
        /*0990*/ 	.word	0x00000040
        /*0994*/ 	.short	0x010a
        /*0996*/ 	.byte	0xff
	.zero		1


	//   ....[137]....
        /*0998*/ 	.word	0x000099c0
        /*099c*/ 	.word	0x00000002
        /*09a0*/ 	.word	0x00000040
        /*09a4*/ 	.short	0x010a
        /*09a6*/ 	.byte	0xff
	.zero		1


	//----- nvinfo : EIATTR_NUM_MBARRIERS
	.align		4
.L_47:
        /*09a8*/ 	.byte	0x03, 0x38
        /*09aa*/ 	.short	0x0022


	//----- nvinfo : EIATTR_EXIT_INSTR_OFFSETS
	.align		4
        /*09ac*/ 	.byte	0x04, 0x1c
        /*09ae*/ 	.short	(.L_49 - .L_48)


	//   ....[0]....
.L_48:
        /*09b0*/ 	.word	0x00002500


	//   ....[1]....
        /*09b4*/ 	.word	0x000029f0


	//   ....[2]....
        /*09b8*/ 	.word	0x00002a50


	//   ....[3]....
        /*09bc*/ 	.word	0x000039b0


	//   ....[4]....
        /*09c0*/ 	.word	0x000049e0


	//   ....[5]....
        /*09c4*/ 	.word	0x00004a20


	//   ....[6]....
        /*09c8*/ 	.word	0x00008d30


	//   ....[7]....
        /*09cc*/ 	.word	0x00008db0


	//   ....[8]....
        /*09d0*/ 	.word	0x00008de0


	//   ....[9]....
        /*09d4*/ 	.word	0x00008e50


	//----- nvinfo : EIATTR_MAX_THREADS
	.align		4
.L_49:
        /*09d8*/ 	.byte	0x04, 0x05
        /*09da*/ 	.short	(.L_51 - .L_50)
.L_50:
        /*09dc*/ 	.word	0x00000100
        /*09e0*/ 	.word	0x00000001
        /*09e4*/ 	.word	0x00000001


	//----- nvinfo : EIATTR_CRS_STACK_SIZE
	.align		4
.L_51:
        /*09e8*/ 	.byte	0x04, 0x1e
        /*09ea*/ 	.short	(.L_53 - .L_52)
.L_52:
        /*09ec*/ 	.word	0x00000000


	//----- nvinfo : EIATTR_CBANK_PARAM_SIZE
	.align		4
.L_53:
        /*09f0*/ 	.byte	0x03, 0x19
        /*09f2*/ 	.short	0x0800


	//----- nvinfo : EIATTR_PARAM_CBANK
	.align		4
        /*09f4*/ 	.byte	0x04, 0x0a
        /*09f6*/ 	.short	(.L_55 - .L_54)
	.align		4
.L_54:
        /*09f8*/ 	.word	index@(.nv.constant0._ZN7cutlass13device_kernelINS_4gemm6kernel13GemmUniversalIN4cute5tupleIJiiiiEEENS1_10collective13CollectiveMmaINS1_35MainloopSm100TmaUmmaWarpSpecializedILi4ELi2ELi4ENS5_IJNS4_1CILi1EEESB_SB_EEEEENS5_IJNSA_ILi64EEENSA_ILi256EEESE_EEENS_6half_tENS5_IJlSB_lEEESH_SI_NS4_8TiledMMAINS4_8MMA_AtomIJNS4_20SM100_MMA_F16BF16_SSISH_SH_fLi64ELi256ELNS4_4UMMA5MajorE0ELSN_0ELNSM_7ScaleInE0ELSO_0EEEEEENS4_6LayoutISC_NS5_IJNSA_ILi0EEESS_SS_EEEEENS5_IJNS4_10UnderscoreESV_SV_EEEEENS4_13SM90_TMA_LOADENS4_14ComposedLayoutINS4_7SwizzleILi3ELi4ELi3EEENS4_18smem_ptr_flag_bitsILi16EEENSR_INS5_IJNSA_ILi8EEESE_EEENS5_IJSE_SB_EEEEEEEvNS4_8identityESY_S18_vS19_EENS_8epilogue10collective18CollectiveEpilogueINS1B_23Sm100TmaWarpSpecializedILi4ELi2ELi32ELb1ELb0EEEJSG_NS5_IJNSR_ISE_SB_EES1G_EEESH_SI_SH_SI_NS1B_6fusion15FusionCallbacksIS1F_NS1I_17LinearCombinationISH_fSH_fLNS_15FloatRoundStyleE2EEESG_S1H_JEEENS4_5SM1004TMEM4LOAD26SM100_TMEM_LOAD_16dp256b8xESY_S18_NS4_17SM75_U32x4_LDSM_NENS4_14SM90_TMA_STOREES18_NS4_17SM90_U32x4_STSM_NENS4_39AutoVectorizingCopyWithAssumedAlignmentILi128EEEEEEvvEEEEvNT_6ParamsE)
        /*09fc*/ 	.short	0x0380
        /*09fe*/ 	.short	0x0800


	//----- nvinfo : EIATTR_SW_WAR
	.align		4
.L_55:
        /*0a00*/ 	.byte	0x04, 0x36
        /*0a02*/ 	.short	(.L_57 - .L_56)
.L_56:
        /*0a04*/ 	.word	0x00000008
.L_57:


//--------------------- .nv.callgraph             --------------------------
	.section	.nv.callgraph,"",@"SHT_CUDA_CALLGRAPH"
	.align	4
	.sectionentsize	8
	.align		4
        /*0000*/ 	.word	0x00000000
	.align		4
        /*0004*/ 	.word	0xffffffff
	.align		4
        /*0008*/ 	.word	index@(_ZN7cutlass13device_kernelINS_4gemm6kernel13GemmUniversalIN4cute5tupleIJiiiiEEENS1_10collective13CollectiveMmaINS1_35MainloopSm100TmaUmmaWarpSpecializedILi4ELi2ELi4ENS5_IJNS4_1CILi1EEESB_SB_EEEEENS5_IJNSA_ILi64EEENSA_ILi256EEESE_EEENS_6half_tENS5_IJlSB_lEEESH_SI_NS4_8TiledMMAINS4_8MMA_AtomIJNS4_20SM100_MMA_F16BF16_SSISH_SH_fLi64ELi256ELNS4_4UMMA5MajorE0ELSN_0ELNSM_7ScaleInE0ELSO_0EEEEEENS4_6LayoutISC_NS5_IJNSA_ILi0EEESS_SS_EEEEENS5_IJNS4_10UnderscoreESV_SV_EEEEENS4_13SM90_TMA_LOADENS4_14ComposedLayoutINS4_7SwizzleILi3ELi4ELi3EEENS4_18smem_ptr_flag_bitsILi16EEENSR_INS5_IJNSA_ILi8EEESE_EEENS5_IJSE_SB_EEEEEEEvNS4_8identityESY_S18_vS19_EENS_8epilogue10collective18CollectiveEpilogueINS1B_23Sm100TmaWarpSpecializedILi4ELi2ELi32ELb1ELb0EEEJSG_NS5_IJNSR_ISE_SB_EES1G_EEESH_SI_SH_SI_NS1B_6fusion15FusionCallbacksIS1F_NS1I_17LinearCombinationISH_fSH_fLNS_15FloatRoundStyleE2EEESG_S1H_JEEENS4_5SM1004TMEM4LOAD26SM100_TMEM_LOAD_16dp256b8xESY_S18_NS4_17SM75_U32x4_LDSM_NENS4_14SM90_TMA_STOREES18_NS4_17SM90_U32x4_STSM_NENS4_39AutoVectorizingCopyWithAssumedAlignmentILi128EEEEEEvvEEEEvNT_6ParamsE)
	.align		4
        /*000c*/ 	.word	index@(__assertfail)
	.align		4
        /*0010*/ 	.word	0x00000000
	.align		4
        /*0014*/ 	.word	0xfffffffe
	.align		4
        /*0018*/ 	.word	0x00000000
	.align		4
        /*001c*/ 	.word	0xfffffffd
	.align		4
        /*0020*/ 	.word	0x00000000
	.align		4
        /*0024*/ 	.word	0xfffffffc


//--------------------- .nv.constant4             --------------------------
	.section	.nv.constant4,"a",@progbits
	.align	8
	.align		8
.nv.constant4:
        /*0000*/ 	.dword	__assertfail
	.align		8
        /*0008*/ 	.dword	__unnamed_1
	.align		8
        /*0010*/ 	.dword	__unnamed_2
	.align		8
        /*0018*/ 	.dword	_ZN40_INTERNAL_69ffe7a2_4_k_cu_15e7c2d5_162504cuda3std3__45__cpo5beginE
	.align		8
        /*0020*/ 	.dword	_ZN40_INTERNAL_69ffe7a2_4_k_cu_15e7c2d5_162504cuda3std3__45__cpo3endE
	.align		8
        /*0028*/ 	.dword	_ZN40_INTERNAL_69ffe7a2_4_k_cu_15e7c2d5_162504cuda3std3__45__cpo6cbeginE
	.align		8
        /*0030*/ 	.dword	_ZN40_INTERNAL_69ffe7a2_4_k_cu_15e7c2d5_162504cuda3std3__45__cpo4cendE
	.align		8
        /*0038*/ 	.dword	_ZN40_INTERNAL_69ffe7a2_4_k_cu_15e7c2d5_162504cuda3std3__442_GLOBAL__N__69ffe7a2_4_k_cu_15e7c2d5_162506ignoreE
	.align		8
        /*0040*/ 	.dword	_ZN40_INTERNAL_69ffe7a2_4_k_cu_15e7c2d5_162504cuda3std3__419piecewise_constructE
	.align		8
        /*0048*/ 	.dword	_ZN40_INTERNAL_69ffe7a2_4_k_cu_15e7c2d5_162504cuda3std3__48in_placeE
	.align		8
        /*0050*/ 	.dword	_ZN40_INTERNAL_69ffe7a2_4_k_cu_15e7c2d5_162504cuda3std6ranges3__45__cpo4swapE
	.align		8
        /*0058*/ 	.dword	_ZN40_INTERNAL_69ffe7a2_4_k_cu_15e7c2d5_162504cuda3std6ranges3__45__cpo9iter_moveE
	.align		8
        /*0060*/ 	.dword	_ZN40_INTERNAL_69ffe7a2_4_k_cu_15e7c2d5_162504cute7productE
	.align		8
        /*0068*/ 	.dword	_ZN40_INTERNAL_69ffe7a2_4_k_cu_15e7c2d5_162504cute1_E
	.align		8
        /*0070*/ 	.dword	$str$25
	.align		8
        /*0078*/ 	.dword	$str$26
	.align		8
        /*0080*/ 	.dword	$str$27
	.align		8
        /*0088*/ 	.dword	$str$28


//--------------------- .text._ZN7cutlass13device_kernelINS_4gemm6kernel13GemmUniversalIN4cute5tupleIJiiiiEEENS1_10collective13CollectiveMmaINS1_35MainloopSm100TmaUmmaWarpSpecializedILi4ELi2ELi4ENS5_IJNS4_1CILi1EEESB_SB_EEEEENS5_IJNSA_ILi64EEENSA_ILi256EEESE_EEENS_6half_tENS5_IJlSB_lEEESH_SI_NS4_8TiledMMAINS4_8MMA_AtomIJNS4_20SM100_MMA_F16BF16_SSISH_SH_fLi64ELi256ELNS4_4UMMA5MajorE0ELSN_0ELNSM_7ScaleInE0ELSO_0EEEEEENS4_6LayoutISC_NS5_IJNSA_ILi0EEESS_SS_EEEEENS5_IJNS4_10UnderscoreESV_SV_EEEEENS4_13SM90_TMA_LOADENS4_14ComposedLayoutINS4_7SwizzleILi3ELi4ELi3EEENS4_18smem_ptr_flag_bitsILi16EEENSR_INS5_IJNSA_ILi8EEESE_EEENS5_IJSE_SB_EEEEEEEvNS4_8identityESY_S18_vS19_EENS_8epilogue10collective18CollectiveEpilogueINS1B_23Sm100TmaWarpSpecializedILi4ELi2ELi32ELb1ELb0EEEJSG_NS5_IJNSR_ISE_SB_EES1G_EEESH_SI_SH_SI_NS1B_6fusion15FusionCallbacksIS1F_NS1I_17LinearCombinationISH_fSH_fLNS_15FloatRoundStyleE2EEESG_S1H_JEEENS4_5SM1004TMEM4LOAD26SM100_TMEM_LOAD_16dp256b8xESY_S18_NS4_17SM75_U32x4_LDSM_NENS4_14SM90_TMA_STOREES18_NS4_17SM90_U32x4_STSM_NENS4_39AutoVectorizingCopyWithAssumedAlignmentILi128EEEEEEvvEEEEvNT_6ParamsE --------------------------
	.section	.text._ZN7cutlass13device_kernelINS_4gemm6kernel13GemmUniversalIN4cute5tupleIJiiiiEEENS1_10collective13CollectiveMmaINS1_35MainloopSm100TmaUmmaWarpSpecializedILi4ELi2ELi4ENS5_IJNS4_1CILi1EEESB_SB_EEEEENS5_IJNSA_ILi64EEENSA_ILi256EEESE_EEENS_6half_tENS5_IJlSB_lEEESH_SI_NS4_8TiledMMAINS4_8MMA_AtomIJNS4_20SM100_MMA_F16BF16_SSISH_SH_fLi64ELi256ELNS4_4UMMA5MajorE0ELSN_0ELNSM_7ScaleInE0ELSO_0EEEEEENS4_6LayoutISC_NS5_IJNSA_ILi0EEESS_SS_EEEEENS5_IJNS4_10UnderscoreESV_SV_EEEEENS4_13SM90_TMA_LOADENS4_14ComposedLayoutINS4_7SwizzleILi3ELi4ELi3EEENS4_18smem_ptr_flag_bitsILi16EEENSR_INS5_IJNSA_ILi8EEESE_EEENS5_IJSE_SB_EEEEEEEvNS4_8identityESY_S18_vS19_EENS_8epilogue10collective18CollectiveEpilogueINS1B_23Sm100TmaWarpSpecializedILi4ELi2ELi32ELb1ELb0EEEJSG_NS5_IJNSR_ISE_SB_EES1G_EEESH_SI_SH_SI_NS1B_6fusion15FusionCallbacksIS1F_NS1I_17LinearCombinationISH_fSH_fLNS_15FloatRoundStyleE2EEESG_S1H_JEEENS4_5SM1004TMEM4LOAD26SM100_TMEM_LOAD_16dp256b8xESY_S18_NS4_17SM75_U32x4_LDSM_NENS4_14SM90_TMA_STOREES18_NS4_17SM90_U32x4_STSM_NENS4_39AutoVectorizingCopyWithAssumedAlignmentILi128EEEEEEvvEEEEvNT_6ParamsE,"ax",@progbits
	.align	128
.text._ZN7cutlass13device_kernelINS_4gemm6kernel13GemmUniversalIN4cute5tupleIJiiiiEEENS1_10collective13CollectiveMmaINS1_35MainloopSm100TmaUmmaWarpSpecializedILi4ELi2ELi4ENS5_IJNS4_1CILi1EEESB_SB_EEEEENS5_IJNSA_ILi64EEENSA_ILi256EEESE_EEENS_6half_tENS5_IJlSB_lEEESH_SI_NS4_8TiledMMAINS4_8MMA_AtomIJNS4_20SM100_MMA_F16BF16_SSISH_SH_fLi64ELi256ELNS4_4UMMA5MajorE0ELSN_0ELNSM_7ScaleInE0ELSO_0EEEEEENS4_6LayoutISC_NS5_IJNSA_ILi0EEESS_SS_EEEEENS5_IJNS4_10UnderscoreESV_SV_EEEEENS4_13SM90_TMA_LOADENS4_14ComposedLayoutINS4_7SwizzleILi3ELi4ELi3EEENS4_18smem_ptr_flag_bitsILi16EEENSR_INS5_IJNSA_ILi8EEESE_EEENS5_IJSE_SB_EEEEEEEvNS4_8identityESY_S18_vS19_EENS_8epilogue10collective18CollectiveEpilogueINS1B_23Sm100TmaWarpSpecializedILi4ELi2ELi32ELb1ELb0EEEJSG_NS5_IJNSR_ISE_SB_EES1G_EEESH_SI_SH_SI_NS1B_6fusion15FusionCallbacksIS1F_NS1I_17LinearCombinationISH_fSH_fLNS_15FloatRoundStyleE2EEESG_S1H_JEEENS4_5SM1004TMEM4LOAD26SM100_TMEM_LOAD_16dp256b8xESY_S18_NS4_17SM75_U32x4_LDSM_NENS4_14SM90_TMA_STOREES18_NS4_17SM90_U32x4_STSM_NENS4_39AutoVectorizingCopyWithAssumedAlignmentILi128EEEEEEvvEEEEvNT_6ParamsE:
        .type           _ZN7cutlass13device_kernelINS_4gemm6kernel13GemmUniversalIN4cute5tupleIJiiiiEEENS1_10collective13CollectiveMmaINS1_35MainloopSm100TmaUmmaWarpSpecializedILi4ELi2ELi4ENS5_IJNS4_1CILi1EEESB_SB_EEEEENS5_IJNSA_ILi64EEENSA_ILi256EEESE_EEENS_6half_tENS5_IJlSB_lEEESH_SI_NS4_8TiledMMAINS4_8MMA_AtomIJNS4_20SM100_MMA_F16BF16_SSISH_SH_fLi64ELi256ELNS4_4UMMA5MajorE0ELSN_0ELNSM_7ScaleInE0ELSO_0EEEEEENS4_6LayoutISC_NS5_IJNSA_ILi0EEESS_SS_EEEEENS5_IJNS4_10UnderscoreESV_SV_EEEEENS4_13SM90_TMA_LOADENS4_14ComposedLayoutINS4_7SwizzleILi3ELi4ELi3EEENS4_18smem_ptr_flag_bitsILi16EEENSR_INS5_IJNSA_ILi8EEESE_EEENS5_IJSE_SB_EEEEEEEvNS4_8identityESY_S18_vS19_EENS_8epilogue10collective18CollectiveEpilogueINS1B_23Sm100TmaWarpSpecializedILi4ELi2ELi32ELb1ELb0EEEJSG_NS5_IJNSR_ISE_SB_EES1G_EEESH_SI_SH_SI_NS1B_6fusion15FusionCallbacksIS1F_NS1I_17LinearCombinationISH_fSH_fLNS_15FloatRoundStyleE2EEESG_S1H_JEEENS4_5SM1004TMEM4LOAD26SM100_TMEM_LOAD_16dp256b8xESY_S18_NS4_17SM75_U32x4_LDSM_NENS4_14SM90_TMA_STOREES18_NS4_17SM90_U32x4_STSM_NENS4_39AutoVectorizingCopyWithAssumedAlignmentILi128EEEEEEvvEEEEvNT_6ParamsE,@function
        .size           _ZN7cutlass13device_kernelINS_4gemm6kernel13GemmUniversalIN4cute5tupleIJiiiiEEENS1_10collective13CollectiveMmaINS1_35MainloopSm100TmaUmmaWarpSpecializedILi4ELi2ELi4ENS5_IJNS4_1CILi1EEESB_SB_EEEEENS5_IJNSA_ILi64EEENSA_ILi256EEESE_EEENS_6half_tENS5_IJlSB_lEEESH_SI_NS4_8TiledMMAINS4_8MMA_AtomIJNS4_20SM100_MMA_F16BF16_SSISH_SH_fLi64ELi256ELNS4_4UMMA5MajorE0ELSN_0ELNSM_7ScaleInE0ELSO_0EEEEEENS4_6LayoutISC_NS5_IJNSA_ILi0EEESS_SS_EEEEENS5_IJNS4_10UnderscoreESV_SV_EEEEENS4_13SM90_TMA_LOADENS4_14ComposedLayoutINS4_7SwizzleILi3ELi4ELi3EEENS4_18smem_ptr_flag_bitsILi16EEENSR_INS5_IJNSA_ILi8EEESE_EEENS5_IJSE_SB_EEEEEEEvNS4_8identityESY_S18_vS19_EENS_8epilogue10collective18CollectiveEpilogueINS1B_23Sm100TmaWarpSpecializedILi4ELi2ELi32ELb1ELb0EEEJSG_NS5_IJNSR_ISE_SB_EES1G_EEESH_SI_SH_SI_NS1B_6fusion15FusionCallbacksIS1F_NS1I_17LinearCombinationISH_fSH_fLNS_15FloatRoundStyleE2EEESG_S1H_JEEENS4_5SM1004TMEM4LOAD26SM100_TMEM_LOAD_16dp256b8xESY_S18_NS4_17SM75_U32x4_LDSM_NENS4_14SM90_TMA_STOREES18_NS4_17SM90_U32x4_STSM_NENS4_39AutoVectorizingCopyWithAssumedAlignmentILi128EEEEEEvvEEEEvNT_6ParamsE,(.L_x_176 - _ZN7cutlass13device_kernelINS_4gemm6kernel13GemmUniversalIN4cute5tupleIJiiiiEEENS1_10collective13CollectiveMmaINS1_35MainloopSm100TmaUmmaWarpSpecializedILi4ELi2ELi4ENS5_IJNS4_1CILi1EEESB_SB_EEEEENS5_IJNSA_ILi64EEENSA_ILi256EEESE_EEENS_6half_tENS5_IJlSB_lEEESH_SI_NS4_8TiledMMAINS4_8MMA_AtomIJNS4_20SM100_MMA_F16BF16_SSISH_SH_fLi64ELi256ELNS4_4UMMA5MajorE0ELSN_0ELNSM_7ScaleInE0ELSO_0EEEEEENS4_6LayoutISC_NS5_IJNSA_ILi0EEESS_SS_EEEEENS5_IJNS4_10UnderscoreESV_SV_EEEEENS4_13SM90_TMA_LOADENS4_14ComposedLayoutINS4_7SwizzleILi3ELi4ELi3EEENS4_18smem_ptr_flag_bitsILi16EEENSR_INS5_IJNSA_ILi8EEESE_EEENS5_IJSE_SB_EEEEEEEvNS4_8identityESY_S18_vS19_EENS_8epilogue10collective18CollectiveEpilogueINS1B_23Sm100TmaWarpSpecializedILi4ELi2ELi32ELb1ELb0EEEJSG_NS5_IJNSR_ISE_SB_EES1G_EEESH_SI_SH_SI_NS1B_6fusion15FusionCallbacksIS1F_NS1I_17LinearCombinationISH_fSH_fLNS_15FloatRoundStyleE2EEESG_S1H_JEEENS4_5SM1004TMEM4LOAD26SM100_TMEM_LOAD_16dp256b8xESY_S18_NS4_17SM75_U32x4_LDSM_NENS4_14SM90_TMA_STOREES18_NS4_17SM90_U32x4_STSM_NENS4_39AutoVectorizingCopyWithAssumedAlignmentILi128EEEEEEvvEEEEvNT_6ParamsE)
        .other          _ZN7cutlass13device_kernelINS_4gemm6kernel13GemmUniversalIN4cute5tupleIJiiiiEEENS1_10collective13CollectiveMmaINS1_35MainloopSm100TmaUmmaWarpSpecializedILi4ELi2ELi4ENS5_IJNS4_1CILi1EEESB_SB_EEEEENS5_IJNSA_ILi64EEENSA_ILi256EEESE_EEENS_6half_tENS5_IJlSB_lEEESH_SI_NS4_8TiledMMAINS4_8MMA_AtomIJNS4_20SM100_MMA_F16BF16_SSISH_SH_fLi64ELi256ELNS4_4UMMA5MajorE0ELSN_0ELNSM_7ScaleInE0ELSO_0EEEEEENS4_6LayoutISC_NS5_IJNSA_ILi0EEESS_SS_EEEEENS5_IJNS4_10UnderscoreESV_SV_EEEEENS4_13SM90_TMA_LOADENS4_14ComposedLayoutINS4_7SwizzleILi3ELi4ELi3EEENS4_18smem_ptr_flag_bitsILi16EEENSR_INS5_IJNSA_ILi8EEESE_EEENS5_IJSE_SB_EEEEEEEvNS4_8identityESY_S18_vS19_EENS_8epilogue10collective18CollectiveEpilogueINS1B_23Sm100TmaWarpSpecializedILi4ELi2ELi32ELb1ELb0EEEJSG_NS5_IJNSR_ISE_SB_EES1G_EEESH_SI_SH_SI_NS1B_6fusion15FusionCallbacksIS1F_NS1I_17LinearCombinationISH_fSH_fLNS_15FloatRoundStyleE2EEESG_S1H_JEEENS4_5SM1004TMEM4LOAD26SM100_TMEM_LOAD_16dp256b8xESY_S18_NS4_17SM75_U32x4_LDSM_NENS4_14SM90_TMA_STOREES18_NS4_17SM90_U32x4_STSM_NENS4_39AutoVectorizingCopyWithAssumedAlignmentILi128EEEEEEvvEEEEvNT_6ParamsE,@"STO_CUDA_ENTRY STV_DEFAULT"
_ZN7cutlass13device_kernelINS_4gemm6kernel13GemmUniversalIN4cute5tupleIJiiiiEEENS1_10collective13CollectiveMmaINS1_35MainloopSm100TmaUmmaWarpSpecializedILi4ELi2ELi4ENS5_IJNS4_1CILi1EEESB_SB_EEEEENS5_IJNSA_ILi64EEENSA_ILi256EEESE_EEENS_6half_tENS5_IJlSB_lEEESH_SI_NS4_8TiledMMAINS4_8MMA_AtomIJNS4_20SM100_MMA_F16BF16_SSISH_SH_fLi64ELi256ELNS4_4UMMA5MajorE0ELSN_0ELNSM_7ScaleInE0ELSO_0EEEEEENS4_6LayoutISC_NS5_IJNSA_ILi0EEESS_SS_EEEEENS5_IJNS4_10UnderscoreESV_SV_EEEEENS4_13SM90_TMA_LOADENS4_14ComposedLayoutINS4_7SwizzleILi3ELi4ELi3EEENS4_18smem_ptr_flag_bitsILi16EEENSR_INS5_IJNSA_ILi8EEESE_EEENS5_IJSE_SB_EEEEEEEvNS4_8identityESY_S18_vS19_EENS_8epilogue10collective18CollectiveEpilogueINS1B_23Sm100TmaWarpSpecializedILi4ELi2ELi32ELb1ELb0EEEJSG_NS5_IJNSR_ISE_SB_EES1G_EEESH_SI_SH_SI_NS1B_6fusion15FusionCallbacksIS1F_NS1I_17LinearCombinationISH_fSH_fLNS_15FloatRoundStyleE2EEESG_S1H_JEEENS4_5SM1004TMEM4LOAD26SM100_TMEM_LOAD_16dp256b8xESY_S18_NS4_17SM75_U32x4_LDSM_NENS4_14SM90_TMA_STOREES18_NS4_17SM90_U32x4_STSM_NENS4_39AutoVectorizingCopyWithAssumedAlignmentILi128EEEEEEvvEEEEvNT_6ParamsE:
[----:B------:R-:W1:Y:S01]  /*0000*/  LDC R1, c[0x0][0x37c] ;  /* 0x0000df00ff017b82 */ /* 0x000e620000000800 */
[----:B------:R-:W2:Y:S01]  /*0010*/  S2R R101, SR_TID.X ;  /* 0x0000000000657919 */ /* 0x000ea20000002100 */
[----:B------:R-:W3:Y:S01]  /*0020*/  LDCU.64 UR4, c[0x0][0x890] ;  /* 0x00011200ff0477ac */ /* 0x000ee20008000a00 */
[----:B------:R-:W-:Y:S02]  /*0030*/  PRMT R88, RZ, 0x7610, R88 ;  /* 0x00007610ff587816 */ /* 0x000fe40000000058 */
[----:B------:R-:W-:Y:S01]  /*0040*/  ELECT P5, URZ, PT ;  /* 0x0000000000ff782f */ /* 0x000fe200038a0000 */
[----:B------:R-:W4:Y:S01]  /*0050*/  LDCU.64 UR46, c[0x0][0x358] ;  /* 0x00006b00ff2e77ac */ /* 0x000f220008000a00 */
[----:B---3--:R-:W-:-:S04]  /*0060*/  UISETP.NE.U32.AND UP0, UPT, UR4, URZ, UPT ;  /* 0x000000ff0400728c */ /* 0x008fc8000bf05070 */
[----:B------:R-:W-:Y:S01]  /*0070*/  UISETP.NE.AND.EX UP0, UPT, UR5, URZ, UPT, UP0 ;  /* 0x000000ff0500728c */ /* 0x000fe2000bf05300 */
[----:B--2---:R-:W-:-:S05]  /*0080*/  SHF.R.U32.HI R93, RZ, 0x5, R101 ;  /* 0x00000005ff5d7819 */ /* 0x004fca0000011665 */
[----:B------:R-:W2:Y:S02]  /*0090*/  SHFL.IDX PT, R0, R93, RZ, 0x1f ;  /* 0x00001fff5d007589 */ /* 0x000ea400000e0000 */
[----:B--2---:R-:W-:Y:S01]  /*00a0*/  R2UR UR8, R0 ;  /* 0x00000000000872ca */ /* 0x004fe200000e0000 */
[----:B-1--4-:R-:W-:-:S14]  /*00b0*/  BRA.U UP0, `(.L_x_0) ;  /* 0x00000001002c7547 */ /* 0x012fdc000b800000 */
[----:B------:R-:W1:Y:S02]  /*00c0*/  LDCU.64 UR6, c[0x0][0x888] ;  /* 0x00011100ff0677ac */ /* 0x000e640008000a00 */
[----:B-1----:R-:W-:-:S04]  /*00d0*/  UISETP.NE.U32.AND UP0, UPT, UR6, URZ, UPT ;  /* 0x000000ff0600728c */ /* 0x002fc8000bf05070 */
[----:B------:R-:W-:-:S09]  /*00e0*/  UISETP.NE.AND.EX UP0, UPT, UR7, URZ, UPT, UP0 ;  /* 0x000000ff0700728c */ /* 0x000fd2000bf05300 */
[----:B------:R-:W-:Y:S05]  /*00f0*/  BRA.U !UP0, `(.L_x_1) ;  /* 0x0000000108107547 */ /* 0x000fea000b800000 */
[----:B------:R-:W1:Y:S02]  /*0100*/  LDC.64 R2, c[0x0][0x888] ;  /* 0x00022200ff027b82 */ /* 0x000e640000000a00 */
[----:B-1----:R1:W5:Y:S01]  /*0110*/  LDG.E R49, desc[UR46][R2.64] ;  /* 0x0000002e02317981 */ /* 0x002362000c1e1900 */
[----:B------:R-:W-:Y:S01]  /*0120*/  HFMA2 R88, -RZ, RZ, 0, 5.9604644775390625e-08 ;  /* 0x00000001ff587431 */ /* 0x000fe200000001ff */
[----:B------:R-:W-:Y:S05]  /*0130*/  BRA `(.L_x_0) ;  /* 0x00000000000c7947 */ /* 0x000fea0003800000 */
.L_x_1:
[----:B------:R-:W1:Y:S01]  /*0140*/  LDCU UR6, c[0x0][0x880] ;  /* 0x00011000ff0677ac */ /* 0x000e620008000800 */
[----:B------:R-:W-:Y:S01]  /*0150*/  HFMA2 R88, -RZ, RZ, 0, 5.9604644775390625e-08 ;  /* 0x00000001ff587431 */ /* 0x000fe200000001ff */
[----:B-1----:R-:W-:-:S07]  /*0160*/  MOV R49, UR6 ;  /* 0x0000000600317c02 */ /* 0x002fce0008000f00 */
.L_x_0:
[----:B------:R-:W2:Y:S02]  /*0170*/  LDCU.64 UR6, c[0x0][0x8b0] ;  /* 0x00011600ff0677ac */ /* 0x000ea40008000a00 */
[----:B--2---:R-:W-:-:S04]  /*0180*/  UISETP.NE.U32.AND UP0, UPT, UR6, URZ, UPT ;  /* 0x000000ff0600728c */ /* 0x004fc8000bf05070 */
[----:B------:R-:W-:-:S09]  /*0190*/  UISETP.NE.AND.EX UP0, UPT, UR7, URZ, UPT, UP0 ;  /* 0x000000ff0700728c */ /* 0x000fd2000bf05300 */
[----:B------:R-:W-:Y:S05]  /*01a0*/  BRA.U UP0, `(.L_x_2) ;  /* 0x0000000100247547 */ /* 0x000fea000b800000 */
[----:B------:R-:W2:Y:S02]  /*01b0*/  LDCU.64 UR6, c[0x0][0x8a8] ;  /* 0x00011500ff0677ac */ /* 0x000ea40008000a00 */
[----:B--2---:R-:W-:-:S04]  /*01c0*/  UISETP.NE.U32.AND UP0, UPT, UR6, URZ, UPT ;  /* 0x000000ff0600728c */ /* 0x004fc8000bf05070 */
[----:B------:R-:W-:-:S09]  /*01d0*/  UISETP.NE.AND.EX UP0, UPT, UR7, URZ, UPT, UP0 ;  /* 0x000000ff0700728c */ /* 0x000fd2000bf05300 */
[----:B------:R-:W-:Y:S05]  /*01e0*/  BRA.U !UP0, `(.L_x_3) ;  /* 0x00000001080c7547 */ /* 0x000fea000b800000 */
[----:B-1----:R-:W1:Y:S02]  /*01f0*/  LDC.64 R2, c[0x0][0x8a8] ;  /* 0x00022a00ff027b82 */ /* 0x002e640000000a00 */
[----:B-1----:R2:W5:Y:S01]  /*0200*/  LDG.E R47, desc[UR46][R2.64] ;  /* 0x0000002e022f7981 */ /* 0x002562000c1e1900 */
[----:B------:R-:W-:Y:S05]  /*0210*/  BRA `(.L_x_2) ;  /* 0x0000000000087947 */ /* 0x000fea0003800000 */
.L_x_3:
[----:B------:R-:W2:Y:S02]  /*0220*/  LDCU UR6, c[0x0][0x8a0] ;  /* 0x00011400ff0677ac */ /* 0x000ea40008000800 */
[----:B--2---:R-:W-:Y:S02]  /*0230*/  MOV R47, UR6 ;  /* 0x00000006002f7c02 */ /* 0x004fe40008000f00 */
.L_x_2:
[----:B------:R-:W-:Y:S01]  /*0240*/  IMAD.U32 R0, RZ, RZ, UR8 ;  /* 0x00000008ff007e24 */ /* 0x000fe2000f8e00ff */
[----:B------:R-:W-:Y:S04]  /*0250*/  BSSY.RECONVERGENT B0, `(.L_x_4) ;  /* 0x000000c000007945 */ /* 0x000fe80003800200 */
[C---:B------:R-:W-:Y:S02]  /*0260*/  ISETP.NE.OR P1, PT, R0.reuse, 0x1, !P5 ;  /* 0x000000010000780c */ /* 0x040fe40006f25670 */
[----:B------:R-:W-:-:S11]  /*0270*/  ISETP.NE.OR P0, PT, R0, 0x3, !P5 ;  /* 0x000000030000780c */ /* 0x000fd60006f05670 */
[----:B------:R-:W-:Y:S05]  /*0280*/  @P1 BRA `(.L_x_5) ;  /* 0x0000000000201947 */ /* 0x000fea0003800000 */
[----:B------:R-:W3:Y:S02]  /*0290*/  LDCU.64 UR6, c[0x0][0x348] ;  /* 0x00006900ff0677ac */ /* 0x000ee40008000a00 */
[----:B---3--:R-:W-:Y:S02]  /*02a0*/  UIADD3 UR10, UP1, UPT, UR6, 0x80, URZ ;  /* 0x00000080060a7890 */ /* 0x008fe4000ff3e0ff */
[----:B------:R-:W-:Y:S02]  /*02b0*/  UIADD3 UR6, UP0, UPT, UR6, 0x180, URZ ;  /* 0x0000018006067890 */ /* 0x000fe4000ff1e0ff */
[----:B------:R-:W-:Y:S02]  /*02c0*/  UIADD3.X UR11, UPT, UPT, URZ, UR7, URZ, UP1, !UPT ;  /* 0x00000007ff0b7290 */ /* 0x000fe40008ffe4ff */
[----:B------:R-:W-:-:S07]  /*02d0*/  UIADD3.X UR7, UPT, UPT, URZ, UR7, URZ, UP0, !UPT ;  /* 0x00000007ff077290 */ /* 0x000fce00087fe4ff */
[----:B------:R3:W-:Y:S02]  /*02e0*/  UTMACCTL.PF [UR10] ;  /* 0x000000000a0079b9 */ /* 0x0007e40008040000 */
[----:B------:R3:W-:Y:S02]  /*02f0*/  UTMACCTL.PF [UR6] ;  /* 0x00000000060079b9 */ /* 0x0007e40008040000 */
[----:B---3--:R-:W-:Y:S01]  /*0300*/  NOP ;  /* 0x0000000000007918 */ /* 0x008fe20000000000 */
.L_x_5:
[----:B------:R-:W-:Y:S05]  /*0310*/  BSYNC.RECONVERGENT B0 ;  /* 0x0000000000007941 */ /* 0x000fea0003800200 */
.L_x_4:
[----:B------:R-:W-:Y:S04]  /*0320*/  BSSY.RECONVERGENT B0, `(.L_x_6) ;  /* 0x000000a000007945 */ /* 0x000fe80003800200 */
        /* <DEDUP_REMOVED lines=9> */
.L_x_7:
[----:B------:R-:W-:Y:S05]  /*03c0*/  BSYNC.RECONVERGENT B0 ;  /* 0x0000000000007941 */ /* 0x000fea0003800200 */
.L_x_6:
[----:B------:R-:W3:Y:S01]  /*03d0*/  LDCU.64 UR6, c[0x0][0x888] ;  /* 0x00011100ff0677ac */ /* 0x000ee20008000a00 */
[----:B------:R-:W-:Y:S02]  /*03e0*/  UISETP.EQ.U32.AND UP1, UPT, UR4, URZ, UPT ;  /* 0x000000ff0400728c */ /* 0x000fe4000bf22070 */
[----:B------:R-:W-:Y:S02]  /*03f0*/  UPLOP3.LUT UP2, UPT, UPT, UPT, UPT, 0x80, 0x8 ;  /* 0x000000000008789c */ /* 0x000fe40003f4f070 */
[----:B---3--:R-:W-:-:S04]  /*0400*/  UISETP.NE.U32.AND UP0, UPT, UR6, URZ, UPT ;  /* 0x000000ff0600728c */ /* 0x008fc8000bf05070 */
[----:B------:R-:W-:-:S04]  /*0410*/  UISETP.NE.AND.EX UP0, UPT, UR7, URZ, UPT, UP0 ;  /* 0x000000ff0700728c */ /* 0x000fc8000bf05300 */
[----:B------:R-:W-:-:S04]  /*0420*/  UISETP.EQ.OR.EX UP3, UPT, UR5, URZ, !UP0, UP1 ;  /* 0x000000ff0500728c */ /* 0x000fc8000c762710 */
[----:B------:R-:W-:-:S05]  /*0430*/  UP2UR UR50, UPR, URZ, 0x8 ;  /* 0x00000008ff327883 */ /* 0x000fca0008000000 */
[----:B------:R-:W-:Y:S07]  /*0440*/  BRA.U !UP3, `(.L_x_8) ;  /* 0x000000010b207547 */ /* 0x000fee000b800000 */
[----:B------:R-:W-:Y:S01]  /*0450*/  UISETP.NE.U32.AND UP2, UPT, UR4, URZ, UPT ;  /* 0x000000ff0400728c */ /* 0x000fe2000bf45070 */
[----:B-----5:R-:W-:Y:S01]  /*0460*/  FSETP.NEU.AND P0, PT, R49, RZ, PT ;  /* 0x000000ff3100720b */ /* 0x020fe20003f0d000 */
[----:B------:R-:W-:Y:S02]  /*0470*/  USEL UR4, URZ, 0xffffffff, UP0 ;  /* 0xffffffffff047887 */ /* 0x000fe40008000000 */
[----:B------:R-:W-:-:S10]  /*0480*/  UISETP.NE.AND.EX UP2, UPT, UR5, URZ, UPT, UP2 ;  /* 0x000000ff0500728c */ /* 0x000fd4000bf45320 */
[----:B------:R-:W-:Y:S01]  /*0490*/  VOTEU.ANY UP1, P0 ;  /* 0x0000000000ff7886 */ /* 0x000fe20000020100 */
[----:B------:R-:W-:-:S04]  /*04a0*/  @!UP2 USEL UR4, URZ, 0xffffffff, UP1 ;  /* 0xffffffffff04a887 */ /* 0x000fc80008800000 */
[----:B------:R-:W-:-:S04]  /*04b0*/  ULOP3.LUT UR4, UR4, 0x1, URZ, 0xc0, !UPT ;  /* 0x0000000104047892 */ /* 0x000fc8000f8ec0ff */
[----:B------:R-:W-:-:S11]  /*04c0*/  UISETP.NE.U32.AND UP2, UPT, UR4, 0x1, UPT ;  /* 0x000000010400788c */ /* 0x000fd6000bf45070 */
.L_x_8:
[----:B-12---:R-:W1:Y:S01]  /*04d0*/  SHFL.IDX PT, R2, R93, RZ, 0x1f ;  /* 0x00001fff5d027589 */ /* 0x006e6200000e0000 */
[----:B------:R-:W-:-:S04]  /*04e0*/  UISETP.NE.AND UP1, UPT, UR8, 0x2, UPT ;  /* 0x000000020800788c */ /* 0x000fc8000bf25270 */
[----:B------:R-:W-:Y:S01]  /*04f0*/  USEL UR6, URZ, 0x1, UP1 ;  /* 0x00000001ff067887 */ /* 0x000fe20008800000 */
[----:B-1----:R-:W-:-:S13]  /*0500*/  ISETP.NE.AND P0, PT, R2, RZ, PT ;  /* 0x000000ff0200720c */ /* 0x002fda0003f05270 */
[----:B------:R-:W-:Y:S05]  /*0510*/  @P0 BRA `(.L_x_9) ;  /* 0x0000000000480947 */ /* 0x000fea0003800000 */
[----:B------:R-:W1:Y:S01]  /*0520*/  S2UR UR5, SR_CgaCtaId ;  /* 0x00000000000579c3 */ /* 0x000e620000008800 */
[----:B------:R-:W-:Y:S01]  /*0530*/  UMOV UR7, 0x400 ;  /* 0x0000040000077882 */ /* 0x000fe20000000000 */
[----:B------:R-:W-:Y:S01]  /*0540*/  UMOV UR4, 0x1 ;  /* 0x0000000100047882 */ /* 0x000fe20000000000 */
[----:B------:R-:W-:Y:S01]  /*0550*/  ELECT P0, URZ, PT ;  /* 0x0000000000ff782f */ /* 0x000fe20003800000 */
[----:B------:R-:W-:-:S04]  /*0560*/  UIADD3 UR10, UPT, UPT, -UR4, 0x100000, URZ ;  /* 0x00100000040a7890 */ /* 0x000fc8000fffe1ff */
[----:B------:R-:W-:Y:S02]  /*0570*/  USHF.L.U32 UR11, UR10, 0xb, URZ ;  /* 0x0000000b0a0b7899 */ /* 0x000fe400080006ff */
[----:B------:R-:W-:Y:S02]  /*0580*/  USHF.L.U32 UR10, UR10, 0x1, URZ ;  /* 0x000000010a0a7899 */ /* 0x000fe400080006ff */
[----:B-1----:R-:W-:Y:S01]  /*0590*/  ULEA UR5, UR5, UR7, 0x18 ;  /* 0x0000000705057291 */ /* 0x002fe2000f8ec0ff */
[----:B------:R-:W1:Y:S11]  /*05a0*/  FENCE.VIEW.ASYNC.S ;  /* 0x00000000000073c6 */ /* 0x000e760000000000 */
[----:B-1----:R1:W2:Y:S01]  /*05b0*/  SYNCS.EXCH.64 URZ, [UR5], UR10 ;  /* 0x0000000a05ff75b2 */ /* 0x0022a20008000100 */
[----:B------:R1:W3:Y:S01]  /*05c0*/  SYNCS.EXCH.64 URZ, [UR5+0x20], UR10 ;  /* 0x0000200a05ff75b2 */ /* 0x0002e20008000100 */
[----:B------:R1:W4:Y:S01]  /*05d0*/  SYNCS.EXCH.64 URZ, [UR5+0x8], UR10 ;  /* 0x0000080a05ff75b2 */ /* 0x0003220008000100 */
[----:B------:R1:W1:Y:S01]  /*05e0*/  SYNCS.EXCH.64 URZ, [UR5+0x28], UR10 ;  /* 0x0000280a05ff75b2 */ /* 0x0002620008000100 */
[----:B------:R1:W1:Y:S01]  /*05f0*/  SYNCS.EXCH.64 URZ, [UR5+0x10], UR10 ;  /* 0x0000100a05ff75b2 */ /* 0x0002620008000100 */
[----:B------:R1:W1:Y:S01]  /*0600*/  SYNCS.EXCH.64 URZ, [UR5+0x30], UR10 ;  /* 0x0000300a05ff75b2 */ /* 0x0002620008000100 */
[----:B------:R1:W1:Y:S01]  /*0610*/  SYNCS.EXCH.64 URZ, [UR5+0x18], UR10 ;  /* 0x0000180a05ff75b2 */ /* 0x0002620008000100 */
[----:B------:R1:W1:Y:S01]  /*0620*/  SYNCS.EXCH.64 URZ, [UR5+0x38], UR10 ;  /* 0x0000380a05ff75b2 */ /* 0x0002620008000100 */
[----:B------:R-:W-:Y:S01]  /*0630*/  NOP ;  /* 0x0000000000007918 */ /* 0x000fe20000000000 */
.L_x_9:
[----:B------:R-:W2:Y:S01]  /*0640*/  SHFL.IDX PT, R2, R93, RZ, 0x1f ;  /* 0x00001fff5d027589 */ /* 0x000ea200000e0000 */
[----:B------:R-:W-:Y:S01]  /*0650*/  NOP ;  /* 0x0000000000007918 */ /* 0x000fe20000000000 */
[----:B--2---:R-:W-:-:S13]  /*0660*/  ISETP.NE.AND P0, PT, R2, 0x1, PT ;  /* 0x000000010200780c */ /* 0x004fda0003f05270 */
[----:B------:R-:W-:Y:S05]  /*0670*/  @P0 BRA `(.L_x_10) ;  /* 0x0000000000580947 */ /* 0x000fea0003800000 */
[----:B------:R-:W2:Y:S01]  /*0680*/  S2UR UR7, SR_CgaCtaId ;  /* 0x00000000000779c3 */ /* 0x000ea20000008800 */
[----:B------:R-:W-:Y:S01]  /*0690*/  UMOV UR9, 0x400 ;  /* 0x0000040000097882 */ /* 0x000fe20000000000 */
[----:B-1----:R-:W-:Y:S01]  /*06a0*/  UMOV UR5, 0x20 ;  /* 0x0000002000057882 */ /* 0x002fe20000000000 */
[----:B------:R-:W-:Y:S01]  /*06b0*/  UMOV UR4, 0x80 ;  /* 0x0000008000047882 */ /* 0x000fe20000000000 */
[----:B------:R-:W-:-:S04]  /*06c0*/  UIADD3 UR10, UPT, UPT, -UR5, 0x100000, URZ ;  /* 0x00100000050a7890 */ /* 0x000fc8000fffe1ff */
[----:B------:R-:W-:Y:S02]  /*06d0*/  USHF.L.U32 UR11, UR10, 0xb, URZ ;  /* 0x0000000b0a0b7899 */ /* 0x000fe400080006ff */
[----:B------:R-:W-:Y:S02]  /*06e0*/  USHF.L.U32 UR10, UR10, 0x1, URZ ;  /* 0x000000010a0a7899 */ /* 0x000fe400080006ff */
[----:B------:R-:W-:-:S04]  /*06f0*/  UIADD3 UR4, UPT, UPT, -UR4, 0x100000, URZ ;  /* 0x0010000004047890 */ /* 0x000fc8000fffe1ff */
[----:B------:R-:W-:Y:S02]  /*0700*/  USHF.L.U32 UR5, UR4, 0xb, URZ ;  /* 0x0000000b04057899 */ /* 0x000fe400080006ff */
[----:B------:R-:W-:Y:S01]  /*0710*/  USHF.L.U32 UR4, UR4, 0x1, URZ ;  /* 0x0000000104047899 */ /* 0x000fe200080006ff */
[----:B------:R-:W-:Y:S01]  /*0720*/  ELECT P0, URZ, PT ;  /* 0x0000000000ff782f */ /* 0x000fe20003800000 */
[----:B--2---:R-:W-:Y:S01]  /*0730*/  ULEA UR7, UR7, UR9, 0x18 ;  /* 0x0000000907077291 */ /* 0x004fe2000f8ec0ff */
[----:B------:R-:W1:Y:S11]  /*0740*/  FENCE.VIEW.ASYNC.S ;  /* 0x00000000000073c6 */ /* 0x000e760000000000 */
[----:B-1----:R2:W1:Y:S01]  /*0750*/  SYNCS.EXCH.64 URZ, [UR7+0x40], UR10 ;  /* 0x0000400a07ff75b2 */ /* 0x0024620008000100 */
[----:B------:R2:W1:Y:S01]  /*0760*/  SYNCS.EXCH.64 URZ, [UR7+0x60], UR4 ;  /* 0x0000600407ff75b2 */ /* 0x0004620008000100 */
[----:B------:R2:W1:Y:S01]  /*0770*/  SYNCS.EXCH.64 URZ, [UR7+0x48], UR10 ;  /* 0x0000480a07ff75b2 */ /* 0x0004620008000100 */
[----:B------:R2:W1:Y:S01]  /*0780*/  SYNCS.EXCH.64 URZ, [UR7+0x68], UR4 ;  /* 0x0000680407ff75b2 */ /* 0x0004620008000100 */
[----:B------:R2:W1:Y:S01]  /*0790*/  SYNCS.EXCH.64 URZ, [UR7+0x50], UR10 ;  /* 0x0000500a07ff75b2 */ /* 0x0004620008000100 */
[----:B------:R2:W1:Y:S01]  /*07a0*/  SYNCS.EXCH.64 URZ, [UR7+0x70], UR4 ;  /* 0x0000700407ff75b2 */ /* 0x0004620008000100 */
[----:B------:R2:W1:Y:S01]  /*07b0*/  SYNCS.EXCH.64 URZ, [UR7+0x58], UR10 ;  /* 0x0000580a07ff75b2 */ /* 0x0004620008000100 */
[----:B------:R2:W1:Y:S02]  /*07c0*/  SYNCS.EXCH.64 URZ, [UR7+0x78], UR4 ;  /* 0x0000780407ff75b2 */ /* 0x0004640008000100 */
[----:B--2---:R-:W-:Y:S01]  /*07d0*/  NOP ;  /* 0x0000000000007918 */ /* 0x004fe20000000000 */
.L_x_10:
[----:B------:R-:W2:Y:S01]  /*07e0*/  SHFL.IDX PT, R2, R93, RZ, 0x1f ;  /* 0x00001fff5d027589 */ /* 0x000ea200000e0000 */
[----:B------:R-:W-:Y:S01]  /*07f0*/  NOP ;  /* 0x0000000000007918 */ /* 0x000fe20000000000 */
[----:B--2---:R-:W-:-:S13]  /*0800*/  ISETP.NE.AND P0, PT, R2, 0x3, PT ;  /* 0x000000030200780c */ /* 0x004fda0003f05270 */
[----:B------:R-:W-:Y:S05]  /*0810*/  @P0 BRA `(.L_x_11) ;  /* 0x0000000000300947 */ /* 0x000fea0003800000 */
[----:B-1----:R-:W1:Y:S01]  /*0820*/  S2UR UR5, SR_CgaCtaId ;  /* 0x00000000000579c3 */ /* 0x002e620000008800 */
        /* <DEDUP_REMOVED lines=8> */
[----:B-1----:R2:W1:Y:S01]  /*08b0*/  SYNCS.EXCH.64 URZ, [UR5+0x80], UR10 ;  /* 0x0000800a05ff75b2 */ /* 0x0024620008000100 */
[----:B------:R2:W1:Y:S02]  /*08c0*/  SYNCS.EXCH.64 URZ, [UR5+0x88], UR10 ;  /* 0x0000880a05ff75b2 */ /* 0x0004640008000100 */
[----:B--2---:R-:W-:Y:S01]  /*08d0*/  NOP ;  /* 0x0000000000007918 */ /* 0x004fe20000000000 */
.L_x_11:
[----:B------:R-:W2:Y:S01]  /*08e0*/  SHFL.IDX PT, R2, R93, RZ, 0x1f ;  /* 0x00001fff5d027589 */ /* 0x000ea200000e0000 */
[----:B------:R-:W-:Y:S01]  /*08f0*/  NOP ;  /* 0x0000000000007918 */ /* 0x000fe20000000000 */
[----:B--2---:R-:W-:-:S13]  /*0900*/  ISETP.NE.AND P0, PT, R2, 0x4, PT ;  /* 0x000000040200780c */ /* 0x004fda0003f05270 */
[----:B------:R-:W-:Y:S05]  /*0910*/  @P0 BRA `(.L_x_12) ;  /* 0x00000000004c0947 */ /* 0x000fea0003800000 */
[----:B-1----:R-:W1:Y:S01]  /*0920*/  S2UR UR5, SR_CgaCtaId ;  /* 0x00000000000579c3 */ /* 0x002e620000008800 */
[----:B------:R-:W-:Y:S01]  /*0930*/  UMOV UR9, 0x100 ;  /* 0x0000010000097882 */ /* 0x000fe20000000000 */
[----:B------:R-:W-:Y:S01]  /*0940*/  UMOV UR7, 0x400 ;  /* 0x0000040000077882 */ /* 0x000fe20000000000 */
[----:B------:R-:W-:Y:S01]  /*0950*/  USEL UR9, UR9, 0xe0, UP2 ;  /* 0x000000e009097887 */ /* 0x000fe20009000000 */
[----:B------:R-:W-:Y:S01]  /*0960*/  UMOV UR4, 0x1 ;  /* 0x0000000100047882 */ /* 0x000fe20000000000 */
[----:B------:R-:W-:Y:S01]  /*0970*/  ELECT P0, URZ, PT ;  /* 0x0000000000ff782f */ /* 0x000fe20003800000 */
[----:B------:R-:W-:-:S04]  /*0980*/  UIADD3 UR10, UPT, UPT, -UR4, 0x100000, URZ ;  /* 0x00100000040a7890 */ /* 0x000fc8000fffe1ff */
[----:B------:R-:W-:Y:S02]  /*0990*/  USHF.L.U32 UR11, UR10, 0xb, URZ ;  /* 0x0000000b0a0b7899 */ /* 0x000fe400080006ff */
[----:B------:R-:W-:Y:S02]  /*09a0*/  USHF.L.U32 UR10, UR10, 0x1, URZ ;  /* 0x000000010a0a7899 */ /* 0x000fe400080006ff */
[----:B------:R-:W-:-:S04]  /*09b0*/  UIADD3 UR12, UPT, UPT, -UR9, 0x100000, URZ ;  /* 0x00100000090c7890 */ /* 0x000fc8000fffe1ff */
[----:B------:R-:W-:Y:S02]  /*09c0*/  USHF.L.U32 UR13, UR12, 0xb, URZ ;  /* 0x0000000b0c0d7899 */ /* 0x000fe400080006ff */
[----:B------:R-:W-:Y:S02]  /*09d0*/  USHF.L.U32 UR12, UR12, 0x1, URZ ;  /* 0x000000010c0c7899 */ /* 0x000fe400080006ff */
[----:B-1----:R-:W-:Y:S01]  /*09e0*/  ULEA UR5, UR5, UR7, 0x18 ;  /* 0x0000000705057291 */ /* 0x002fe2000f8ec0ff */
[----:B------:R-:W1:Y:S11]  /*09f0*/  FENCE.VIEW.ASYNC.S ;  /* 0x00000000000073c6 */ /* 0x000e760000000000 */
[----:B-1----:R2:W1:Y:S01]  /*0a00*/  SYNCS.EXCH.64 URZ, [UR5+0x90], UR10 ;  /* 0x0000900a05ff75b2 */ /* 0x0024620008000100 */
[----:B------:R2:W1:Y:S01]  /*0a10*/  SYNCS.EXCH.64 URZ, [UR5+0xa0], UR12 ;  /* 0x0000a00c05ff75b2 */ /* 0x0004620008000100 */
[----:B------:R2:W1:Y:S01]  /*0a20*/  SYNCS.EXCH.64 URZ, [UR5+0x98], UR10 ;  /* 0x0000980a05ff75b2 */ /* 0x0004620008000100 */
[----:B------:R2:W1:Y:S02]  /*0a30*/  SYNCS.EXCH.64 URZ, [UR5+0xa8], UR12 ;  /* 0x0000a80c05ff75b2 */ /* 0x0004640008000100 */
[----:B--2---:R-:W-:Y:S01]  /*0a40*/  NOP ;  /* 0x0000000000007918 */ /* 0x004fe20000000000 */
.L_x_12:
        /* <DEDUP_REMOVED lines=26> */
.L_x_13:
        /* <DEDUP_REMOVED lines=18> */
.L_x_14:
[----:B-1----:R-:W1:Y:S01]  /*0d10*/  S2UR UR5, SR_CTAID.X ;  /* 0x00000000000579c3 */ /* 0x002e620000002500 */
[----:B------:R-:W-:-:S05]  /*0d20*/  CS2R.32 R87, SR_CgaSize ;  /* 0x0000000000577805 */ /* 0x000fca0000008a00 */
[----:B------:R-:W-:-:S05]  /*0d30*/  IMAD R87, R87, -0xa0, RZ ;  /* 0xffffff6057577824 */ /* 0x000fca00078e02ff */
[----:B------:R-:W-:-:S14]  /*0d40*/  R2UR UR9, R87 ;  /* 0x00000000570972ca */ /* 0x000fdc00000e0000 */
[----:B------:R-:W2:Y:S01]  /*0d50*/  LDCU UR9, c[0x0][UR9+0x2b0] ;  /* 0x00005600090977ac */ /* 0x000ea20008000800 */
[----:B------:R-:W-:Y:S01]  /*0d60*/  NOP ;  /* 0x0000000000007918 */ /* 0x000fe20000000000 */
[----:B------:R-:W-:-:S05]  /*0d70*/  CS2R.32 R87, SR_CgaSize ;  /* 0x0000000000577805 */ /* 0x000fca0000008a00 */
[----:B------:R-:W-:-:S05]  /*0d80*/  IMAD R87, R87, -0xa0, RZ ;  /* 0xffffff6057577824 */ /* 0x000fca00078e02ff */
[----:B------:R-:W-:-:S14]  /*0d90*/  R2UR UR7, R87 ;  /* 0x00000000570772ca */ /* 0x000fdc00000e0000 */
[----:B------:R-:W3:Y:S01]  /*0da0*/  LDCU UR7, c[0x0][UR7+0x2b4] ;  /* 0x00005680070777ac */ /* 0x000ee20008000800 */
[----:B------:R-:W4:Y:S08]  /*0db0*/  S2UR UR4, SR_CTAID.Y ;  /* 0x00000000000479c3 */ /* 0x000f300000002600 */
[----:B------:R-:W3:Y:S01]  /*0dc0*/  LDC R10, c[0x0][0xb24] ;  /* 0x0002c900ff0a7b82 */ /* 0x000ee20000000800 */
[----:B-1----:R-:W-:-:S02]  /*0dd0*/  I2FP.F32.U32 R87, UR5 ;  /* 0x0000000500577c45 */ /* 0x002fc40008201000 */
[----:B------:R-:W-:-:S05]  /*0de0*/  CS2R.32 R3, SR_CgaSize ;  /* 0x0000000000037805 */ /* 0x000fca0000008a00 */
[----:B------:R-:W-:-:S06]  /*0df0*/  IMAD R3, R3, -0xa0, RZ ;  /* 0xffffff6003037824 */ /* 0x000fcc00078e02ff */
[----:B------:R-:W1:Y:S01]  /*0e00*/  LDC R3, c[0x0][R3+0x2a0] ;  /* 0x0000a80003037b82 */ /* 0x000e620000000800 */
[----:B------:R-:W-:Y:S01]  /*0e10*/  MOV R15, UR5 ;  /* 0x00000005000f7c02 */ /* 0x000fe20008000f00 */
[----:B--2---:R-:W-:Y:S01]  /*0e20*/  FMUL R87, R87, UR9 ;  /* 0x0000000957577c20 */ /* 0x004fe20008400000 */
[----:B----4-:R-:W-:Y:S02]  /*0e30*/  I2FP.F32.U32 R86, UR4 ;  /* 0x0000000400567c45 */ /* 0x010fe40008201000 */
[----:B------:R-:W-:-:S05]  /*0e40*/  CS2R.32 R2, SR_CgaSize ;  /* 0x0000000000027805 */ /* 0x000fca0000008a00 */
[----:B------:R-:W-:-:S06]  /*0e50*/  IMAD R2, R2, -0xa0, RZ ;  /* 0xffffff6002027824 */ /* 0x000fcc00078e02ff */
[----:B------:R-:W2:Y:S01]  /*0e60*/  LDC R2, c[0x0][R2+0x2a4] ;  /* 0x0000a90002027b82 */ /* 0x000ea20000000800 */
[----:B------:R-:W-:Y:S01]  /*0e70*/  MOV R14, UR4 ;  /* 0x00000004000e7c02 */ /* 0x000fe20008000f00 */
[----:B------:R-:W4:Y:S01]  /*0e80*/  F2I.U32.TRUNC.NTZ R87, R87 ;  /* 0x0000005700577305 */ /* 0x000f22000020f000 */
[----:B---3--:R-:W-:-:S05]  /*0e90*/  FMUL R86, R86, UR7 ;  /* 0x0000000756567c20 */ /* 0x008fca0008400000 */
[----:B------:R-:W-:Y:S01]  /*0ea0*/  BAR.SYNC.DEFER_BLOCKING 0x0 ;  /* 0x0000000000007b1d */ /* 0x000fe20000010000 */
[----:B------:R-:W-:-:S05]  /*0eb0*/  ISETP.GE.AND P0, PT, R10, 0x1, PT ;  /* 0x000000010a00780c */ /* 0x000fca0003f06270 */
[----:B------:R-:W3:Y:S02]  /*0ec0*/  F2I.U32.TRUNC.NTZ R86, R86 ;  /* 0x0000005600567305 */ /* 0x000ee4000020f000 */
[----:B------:R-:W2:Y:S01]  /*0ed0*/  S2UR UR36, SR_CTAID.Z ;  /* 0x00000000002479c3 */ /* 0x000ea20000002700 */
[----:B----4-:R-:W-:-:S05]  /*0ee0*/  IADD3 R87, PT, PT, -R87, RZ, RZ ;  /* 0x000000ff57577210 */ /* 0x010fca0007ffe1ff */
[----:B-1----:R-:W-:Y:S01]  /*0ef0*/  IMAD R87, R3, R87, UR5 ;  /* 0x0000000503577e24 */ /* 0x002fe2000f8e0257 */
[----:B---3--:R-:W-:-:S05]  /*0f00*/  IADD3 R86, PT, PT, -R86, RZ, RZ ;  /* 0x000000ff56567210 */ /* 0x008fca0007ffe1ff */
[----:B--2---:R-:W-:Y:S01]  /*0f10*/  IMAD R86, R2, R86, UR4 ;  /* 0x0000000402567e24 */ /* 0x004fe2000f8e0256 */
[----:B------:R-:W-:Y:S06]  /*0f20*/  @!P0 BRA `(.L_x_15) ;  /* 0x0000000000b88947 */ /* 0x000fec0003800000 */
[----:B------:R-:W1:Y:S01]  /*0f30*/  LDC.64 R4, c[0x0][0xb18] ;  /* 0x0002c600ff047b82 */ /* 0x000e620000000a00 */
[----:B------:R-:W-:-:S07]  /*0f40*/  ISETP.NE.AND P0, PT, R10, 0x1, PT ;  /* 0x000000010a00780c */ /* 0x000fce0003f05270 */
[----:B------:R-:W2:Y:S08]  /*0f50*/  LDC R9, c[0x0][0xb0c] ;  /* 0x0002c300ff097b82 */ /* 0x000eb00000000800 */
[----:B------:R-:W3:Y:S08]  /*0f60*/  LDC R12, c[0x0][0x370] ;  /* 0x0000dc00ff0c7b82 */ /* 0x000ef00000000800 */
[----:B------:R-:W4:Y:S01]  /*0f70*/  LDC R11, c[0x0][0x374] ;  /* 0x0000dd00ff0b7b82 */ /* 0x000f220000000800 */
[----:B-1----:R-:W-:-:S07]  /*0f80*/  ISETP.NE.AND P1, PT, R4, 0x1, PT ;  /* 0x000000010400780c */ /* 0x002fce0003f25270 */
[----:B------:R-:W3:Y:S01]  /*0f90*/  LDC.64 R6, c[0x0][0xb10] ;  /* 0x0002c400ff067b82 */ /* 0x000ee20000000a00 */
[----:B--2---:R-:W-:-:S07]  /*0fa0*/  ISETP.NE.AND P2, PT, R9, 0x1, PT ;  /* 0x000000010900780c */ /* 0x004fce0003f45270 */
[----:B------:R-:W1:Y:S08]  /*0fb0*/  LDC R8, c[0x0][0xb20] ;  /* 0x0002c800ff087b82 */ /* 0x000e700000000800 */
[----:B------:R-:W2:Y:S01]  /*0fc0*/  LDC.64 R2, c[0x0][0xb28] ;  /* 0x0002ca00ff027b82 */ /* 0x000ea20000000a00 */
[----:B----4-:R-:W-:-:S04]  /*0fd0*/  IMAD.HI.U32 R13, R11, R5, RZ ;  /* 0x000000050b0d7227 */ /* 0x010fc800078e00ff */
[----:B------:R-:W-:-:S04]  /*0fe0*/  IMAD.HI.U32 R5, R14, R5, RZ ;  /* 0x000000050e057227 */ /* 0x000fc800078e00ff */
[----:B---3--:R-:W-:-:S05]  /*0ff0*/  IMAD.HI.U32 R16, R12, R6, RZ ;  /* 0x000000060c107227 */ /* 0x008fca00078e00ff */
[-C--:B------:R-:W-:Y:S01]  /*1000*/  @P2 SHF.R.U32.HI R12, RZ, R7.reuse, R16 ;  /* 0x00000007ff0c2219 */ /* 0x080fe20000011610 */
[----:B------:R-:W-:Y:S01]  /*1010*/  IMAD.HI.U32 R16, R15, R6, RZ ;  /* 0x000000060f107227 */ /* 0x000fe200078e00ff */
[-C--:B-1----:R-:W-:Y:S02]  /*1020*/  @P1 SHF.R.U32.HI R11, RZ, R8.reuse, R13 ;  /* 0x00000008ff0b1219 */ /* 0x082fe4000001160d */
[----:B------:R-:W-:Y:S02]  /*1030*/  SHF.R.U32.HI R5, RZ, R8, R5 ;  /* 0x00000008ff057219 */ /* 0x000fe40000011605 */
[----:B------:R-:W-:Y:S02]  /*1040*/  SHF.R.U32.HI R16, RZ, R7, R16 ;  /* 0x00000007ff107219 */ /* 0x000fe40000011610 */
[----:B------:R-:W-:Y:S01]  /*1050*/  SEL R5, R14, R5, !P1 ;  /* 0x000000050e057207 */ /* 0x000fe20004800000 */
[----:B--2---:R-:W-:Y:S01]  /*1060*/  IMAD.HI.U32 R13, R11, R2, RZ ;  /* 0x000000020b0d7227 */ /* 0x004fe200078e00ff */
[----:B------:R-:W-:-:S03]  /*1070*/  SEL R16, R15, R16, !P2 ;  /* 0x000000100f107207 */ /* 0x000fc60005000000 */
[----:B------:R-:W-:Y:S01]  /*1080*/  IMAD.HI.U32 R6, R12, R2, RZ ;  /* 0x000000020c067227 */ /* 0x000fe200078e00ff */
[----:B------:R-:W-:-:S04]  /*1090*/  @P0 SHF.R.U32.HI R11, RZ, R3, R13 ;  /* 0x00000003ff0b0219 */ /* 0x000fc8000001160d */
[----:B------:R-:W-:Y:S01]  /*10a0*/  @P0 SHF.R.U32.HI R12, RZ, R3, R6 ;  /* 0x00000003ff0c0219 */ /* 0x000fe20000011606 */
[----:B------:R-:W-:-:S04]  /*10b0*/  IMAD R11, R11, R10, RZ ;  /* 0x0000000a0b0b7224 */ /* 0x000fc800078e02ff */
[----:B------:R-:W-:Y:S01]  /*10c0*/  IMAD R6, R12, R10, RZ ;  /* 0x0000000a0c067224 */ /* 0x000fe200078e02ff */
[----:B------:R-:W-:-:S04]  /*10d0*/  ISETP.GE.AND P1, PT, R5, R11, PT ;  /* 0x0000000b0500720c */ /* 0x000fc80003f26270 */
[----:B------:R-:W-:Y:S01]  /*10e0*/  ISETP.GE.OR P1, PT, R16, R6, P1 ;  /* 0x000000061000720c */ /* 0x000fe20000f26670 */
[----:B------:R-:W-:-:S05]  /*10f0*/  IMAD.HI.U32 R6, R5, R2, RZ ;  /* 0x0000000205067227 */ /* 0x000fca00078e00ff */
[----:B------:R-:W-:-:S04]  /*1100*/  SHF.R.U32.HI R6, RZ, R3, R6 ;  /* 0x00000003ff067219 */ /* 0x000fc80000011606 */
[----:B------:R-:W-:-:S03]  /*1110*/  SEL R6, R5, R6, !P0 ;  /* 0x0000000605067207 */ /* 0x000fc60004000000 */
[----:B------:R-:W-:Y:S01]  /*1120*/  @!P1 IMAD.HI.U32 R7, R16, R2, RZ ;  /* 0x0000000210079227 */ /* 0x000fe200078e00ff */
[----:B------:R-:W-:-:S04]  /*1130*/  IADD3 R2, PT, PT, -R6, RZ, RZ ;  /* 0x000000ff06027210 */ /* 0x000fc80007ffe1ff */
[----:B------:R-:W-:Y:S01]  /*1140*/  @!P1 SHF.R.U32.HI R3, RZ, R3, R7 ;  /* 0x00000003ff039219 */ /* 0x000fe20000011607 */
[----:B------:R-:W-:Y:S01]  /*1150*/  IMAD R2, R10, R2, R5 ;  /* 0x000000020a027224 */ /* 0x000fe200078e0205 */
[----:B------:R-:W-:Y:S02]  /*1160*/  IADD3 R7, PT, PT, -R5, RZ, RZ ;  /* 0x000000ff05077210 */ /* 0x000fe40007ffe1ff */
[----:B------:R-:W-:-:S03]  /*1170*/  @!P1 SEL R3, R16, R3, !P0 ;  /* 0x0000000310039207 */ /* 0x000fc60004000000 */
[----:B------:R-:W-:Y:S02]  /*1180*/  IMAD R7, R4, R7, R14 ;  /* 0x0000000704077224 */ /* 0x000fe400078e020e */
[--C-:B------:R-:W-:Y:S02]  /*1190*/  @!P1 IMAD.IADD R6, R6, 0x1, -R3.reuse ;  /* 0x0000000106069824 */ /* 0x100fe400078e0a03 */
[----:B------:R-:W-:Y:S01]  /*11a0*/  @!P1 IMAD R3, R2, R12, R3 ;  /* 0x0000000c02039224 */ /* 0x000fe200078e0203 */
[----:B------:R-:W-:Y:S01]  /*11b0*/  IADD3 R2, PT, PT, -R16, RZ, RZ ;  /* 0x000000ff10027210 */ /* 0x000fe20007ffe1ff */
[----:B------:R-:W-:Y:S02]  /*11c0*/  @!P1 IMAD R5, R6, R10, R16 ;  /* 0x0000000a06059224 */ /* 0x000fe400078e0210 */
[----:B------:R-:W-:Y:S02]  /*11d0*/  @!P1 IMAD.MOV.U32 R16, RZ, RZ, R3 ;  /* 0x000000ffff109224 */ /* 0x000fe400078e0003 */
[----:B------:R-:W-:-:S02]  /*11e0*/  IMAD R2, R9, R2, R15 ;  /* 0x0000000209027224 */ /* 0x000fc400078e020f */
[----:B------:R-:W-:Y:S02]  /*11f0*/  IMAD R14, R5, R4, R7 ;  /* 0x00000004050e7224 */ /* 0x000fe400078e0207 */
[----:B------:R-:W-:Y:S02]  /*1200*/  IMAD R15, R16, R9, R2 ;  /* 0x00000009100f7224 */ /* 0x000fe400078e0202 */
.L_x_15:
[----:B------:R-:W1:Y:S01]  /*1210*/  LDCU UR4, c[0x0][0xb30] ;  /* 0x00016600ff0477ac */ /* 0x000e620008000800 */
[----:B------:R-:W2:Y:S08]  /*1220*/  S2UR UR37, SR_CgaCtaId ;  /* 0x00000000002579c3 */ /* 0x000eb00000008800 */
[----:B------:R-:W3:Y:S01]  /*1230*/  LDC R40, c[0x0][0xb24] ;  /* 0x0002c900ff287b82 */ /* 0x000ee20000000800 */
[----:B-1----:R-:W-:-:S09]  /*1240*/  UISETP.NE.AND UP1, UPT, UR4, 0x1, UPT ;  /* 0x000000010400788c */ /* 0x002fd2000bf25270 */
[----:B--2---:R-:W-:Y:S05]  /*1250*/  BRA.U UP1, `(.L_x_16) ;  /* 0x0000000101407547 */ /* 0x004fea000b800000 */
[----:B------:R-:W1:Y:S08]  /*1260*/  LDC.64 R4, c[0x0][0xb10] ;  /* 0x0002c400ff047b82 */ /* 0x000e700000000a00 */
[----:B------:R-:W2:Y:S08]  /*1270*/  LDC.64 R2, c[0x0][0xb18] ;  /* 0x0002c600ff027b82 */ /* 0x000eb00000000a00 */
[----:B------:R-:W4:Y:S08]  /*1280*/  LDC R6, c[0x0][0xb20] ;  /* 0x0002c800ff067b82 */ /* 0x000f300000000800 */
[----:B------:R-:W3:Y:S01]  /*1290*/  LDC R7, c[0x0][0xb0c] ;  /* 0x0002c300ff077b82 */ /* 0x000ee20000000800 */
[----:B-1----:R-:W-:-:S05]  /*12a0*/  IMAD.HI.U32 R4, R15, R4, RZ ;  /* 0x000000040f047227 */ /* 0x002fca00078e00ff */
[----:B------:R-:W-:Y:S01]  /*12b0*/  SHF.R.U32.HI R4, RZ, R5, R4 ;  /* 0x00000005ff047219 */ /* 0x000fe20000011604 */
[----:B--2---:R-:W-:Y:S01]  /*12c0*/  IMAD.HI.U32 R3, R14, R3, RZ ;  /* 0x000000030e037227 */ /* 0x004fe200078e00ff */
[----:B------:R-:W-:-:S04]  /*12d0*/  ISETP.NE.AND P0, PT, R2, 0x1, PT ;  /* 0x000000010200780c */ /* 0x000fc80003f05270 */
[----:B----4-:R-:W-:-:S04]  /*12e0*/  SHF.R.U32.HI R3, RZ, R6, R3 ;  /* 0x00000006ff037219 */ /* 0x010fc80000011603 */
[----:B------:R-:W-:Y:S02]  /*12f0*/  SEL R3, R14, R3, !P0 ;  /* 0x000000030e037207 */ /* 0x000fe40004000000 */
[----:B---3--:R-:W-:-:S04]  /*1300*/  ISETP.NE.AND P1, PT, R7, 0x1, PT ;  /* 0x000000010700780c */ /* 0x008fc80003f25270 */
[----:B------:R-:W-:-:S05]  /*1310*/  SEL R4, R15, R4, !P1 ;  /* 0x000000040f047207 */ /* 0x000fca0004800000 */
[----:B------:R-:W-:Y:S02]  /*1320*/  IMAD.IADD R5, R3, 0x1, -R4 ;  /* 0x0000000103057824 */ /* 0x000fe400078e0a04 */
[----:B------:R-:W-:Y:S02]  /*1330*/  IMAD.IADD R3, R4, 0x1, -R3 ;  /* 0x0000000104037824 */ /* 0x000fe400078e0a03 */
[----:B------:R-:W-:Y:S02]  /*1340*/  IMAD R15, R5, R7, R15 ;  /* 0x00000007050f7224 */ /* 0x000fe400078e020f */
[----:B------:R-:W-:-:S07]  /*1350*/  IMAD R14, R3, R2, R14 ;  /* 0x00000002030e7224 */ /* 0x000fce00078e020e */
.L_x_16:
[----:B------:R-:W-:Y:S01]  /*1360*/  BAR.SYNC.DEFER_BLOCKING 0x0 ;  /* 0x0000000000007b1d */ /* 0x000fe20000010000 */
[----:B------:R-:W-:Y:S01]  /*1370*/  UISETP.NE.AND UP1, UPT, UR8, 0x2, UPT ;  /* 0x000000020800788c */ /* 0x000fe2000bf25270 */
[----:B------:R-:W-:Y:S02]  /*1380*/  ISETP.NE.OR P5, PT, R0, 0x2, !P5 ;  /* 0x000000020000780c */ /* 0x000fe40006fa5670 */
[----:B------:R-:W-:-:S06]  /*1390*/  LOP3.LUT R2, R101, 0x1f, RZ, 0xc0, !PT ;  /* 0x0000001f65027812 */ /* 0x000fcc00078ec0ff */
[----:B------:R-:W-:Y:S05]  /*13a0*/  BRA.U UP1, `(.L_x_17) ;  /* 0x00000011015c7547 */ /* 0x000fea000b800000 */
[----:B------:R-:W1:Y:S01]  /*13b0*/  LDCU UR13, c[0x0][0x38c] ;  /* 0x00007180ff0d77ac */ /* 0x000e620008000800 */
[----:B------:R-:W2:Y:S01]  /*13c0*/  LDC R8, c[0x0][0x370] ;  /* 0x0000dc00ff087b82 */ /* 0x000ea20000000800 */
[----:B------:R-:W-:Y:S01]  /*13d0*/  PLOP3.LUT P1, PT, PT, PT, UP2, 0x80, 0x8 ;  /* 0x000000000008781c */ /* 0x000fe20003f2f028 */
[----:B------:R-:W-:Y:S01]  /*13e0*/  IMAD.MOV.U32 R17, RZ, RZ, 0x1 ;  /* 0x00000001ff117424 */ /* 0x000fe200078e00ff */
[----:B------:R-:W-:Y:S01]  /*13f0*/  ISETP.EQ.OR P4, PT, R2, RZ, P5 ;  /* 0x000000ff0200720c */ /* 0x000fe20002f82670 */
[----:B------:R-:W-:Y:S01]  /*1400*/  IMAD.MOV.U32 R16, RZ, RZ, RZ ;  /* 0x000000ffff107224 */ /* 0x000fe200078e00ff */
[----:B------:R-:W-:Y:S02]  /*1410*/  PLOP3.LUT P1, PT, P1, PT, PT, 0x8, 0x80 ;  /* 0x000000000080781c */ /* 0x000fe40000f2e170 */
[----:B------:R-:W-:Y:S01]  /*1420*/  CS2R R12, SRZ ;  /* 0x00000000000c7805 */ /* 0x000fe2000001ff00 */
[----:B------:R-:W-:Y:S01]  /*1430*/  IMAD.MOV.U32 R11, RZ, RZ, 0x1 ;  /* 0x00000001ff0b7424 */ /* 0x000fe200078e00ff */
[----:B------:R-:W4:Y:S01]  /*1440*/  LDC R0, c[0x0][0x374] ;  /* 0x0000dd00ff007b82 */ /* 0x000f220000000800 */
[----:B------:R-:W2:Y:S01]  /*1450*/  LDCU.64 UR22, c[0x0][0x348] ;  /* 0x00006900ff1677ac */ /* 0x000ea20008000a00 */
[----:B------:R-:W-:Y:S01]  /*1460*/  UMOV UR6, URZ ;  /* 0x000000ff00067c82 */ /* 0x000fe20008000000 */
[----:B-1----:R-:W-:-:S04]  /*1470*/  UIADD3 UR5, UPT, UPT, UR13, 0x3f, URZ ;  /* 0x0000003f0d057890 */ /* 0x002fc8000fffe0ff */
[----:B------:R-:W-:-:S04]  /*1480*/  USHF.R.S32.HI UR4, URZ, 0x1f, UR5 ;  /* 0x0000001fff047899 */ /* 0x000fc80008011405 */
[----:B------:R-:W-:-:S04]  /*1490*/  ULEA.HI UR4, UR4, UR5, URZ, 0x6 ;  /* 0x0000000504047291 */ /* 0x000fc8000f8f30ff */
[----:B------:R-:W-:Y:S02]  /*14a0*/  USHF.R.S32.HI UR15, URZ, 0x6, UR4 ;  /* 0x00000006ff0f7899 */ /* 0x000fe40008011404 */
[----:B------:R-:W-:Y:S02]  /*14b0*/  UIADD3 UR4, UPT, UPT, UR13, -0x1, URZ ;  /* 0xffffffff0d047890 */ /* 0x000fe4000fffe0ff */
[----:B------:R-:W-:Y:S02]  /*14c0*/  UISETP.LT.U32.AND UP0, UPT, UR15, 0x4, UPT ;  /* 0x000000040f00788c */ /* 0x000fe4000bf01070 */
[----:B------:R-:W-:Y:S02]  /*14d0*/  UISETP.GE.U32.AND UP1, UPT, UR4, -0x7f, UPT ;  /* 0xffffff810400788c */ /* 0x000fe4000bf26070 */
[----:B------:R-:W-:Y:S02]  /*14e0*/  USEL UR14, UR15, 0x4, UP0 ;  /* 0x000000040f0e7887 */ /* 0x000fe40008000000 */
[----:B------:R-:W-:-:S02]  /*14f0*/  UIADD3 UR13, UPT, UPT, UR13, 0x7e, URZ ;  /* 0x0000007e0d0d7890 */ /* 0x000fc4000fffe0ff */
[----:B------:R-:W-:Y:S02]  /*1500*/  UIADD3 UR5, UPT, UPT, UR14, -0x1, URZ ;  /* 0xffffffff0e057890 */ /* 0x000fe4000fffe0ff */
[----:B------:R-:W-:-:S03]  /*1510*/  UIADD3 UR7, UPT, UPT, UR15, -UR14, URZ ;  /* 0x8000000e0f077290 */ /* 0x000fc6000fffe0ff */
[----:B------:R-:W-:-:S04]  /*1520*/  @UP1 UIADD3 UR5, UPT, UPT, UR14, URZ, URZ ;  /* 0x000000ff0e051290 */ /* 0x000fc8000fffe0ff */
[----:B--2---:R-:W-:-:S12]  /*1530*/  UIADD3 UR5, UPT, UPT, UR5, 0x1, URZ ;  /* 0x0000000105057890 */ /* 0x004fd8000fffe0ff */
.L_x_35:
[----:B------:R-:W-:Y:S01]  /*1540*/  UISETP.NE.AND UP0, UPT, UR37, URZ, UPT ;  /* 0x000000ff2500728c */ /* 0x000fe2000bf05270 */
[----:B------:R-:W1:Y:S08]  /*1550*/  S2UR UR37, SR_CgaCtaId ;  /* 0x00000000002579c3 */ /* 0x000e700000008800 */
[----:B------:R-:W-:Y:S05]  /*1560*/  BRA.U UP0, `(.L_x_18) ;  /* 0x0000000100347547 */ /* 0x000fea000b800000 */
[----:B------:R-:W2:Y:S01]  /*1570*/  S2R R2, SR_CgaCtaId ;  /* 0x0000000000027919 */ /* 0x000ea20000008800 */
[----:B------:R-:W-:-:S04]  /*1580*/  MOV R3, 0x400 ;  /* 0x0000040000037802 */ /* 0x000fc80000000f00 */
[----:B--2---:R-:W-:Y:S02]  /*1590*/  LEA R2, R2, R3, 0x18 ;  /* 0x0000000302027211 */ /* 0x004fe400078ec0ff */
[----:B------:R-:W-:-:S03]  /*15a0*/  SHF.L.U32 R3, R11, 0x1f, RZ ;  /* 0x0000001f0b037819 */ /* 0x000fc600000006ff */
[----:B------:R-:W-:-:S04]  /*15b0*/  IMAD R2, R12, 0x8, R2 ;  /* 0x000000080c027824 */ /* 0x000fc800078e0202 */
[----:B------:R-:W2:Y:S02]  /*15c0*/  SYNCS.PHASECHK.TRANS64.TRYWAIT P0, [R2+URZ+0x100], R3 ;  /* 0x00010003020075a7 */ /* 0x000ea400080011ff */
[----:B--2---:R-:W-:Y:S05]  /*15d0*/  @!P0 BRA `(.L_x_19) ;  /* 0x0000007800208947 */ /* 0x004fea0003800000 */
.L_x_131:
[----:B------:R-:W-:Y:S01]  /*15e0*/  VIADD R12, R12, 0x1 ;  /* 0x000000010c0c7836 */ /* 0x000fe20000000000 */
[----:B------:R2:W-:Y:S04]  /*15f0*/  SYNCS.ARRIVE.TRANS64.A1T0 RZ, [R2+URZ+0xf0], RZ ;  /* 0x0000f0ff02ff79a7 */ /* 0x0005e800081000ff */
[----:B------:R-:W-:-:S04]  /*1600*/  ISETP.NE.AND P0, PT, R12, 0x2, PT ;  /* 0x000000020c00780c */ /* 0x000fc80003f05270 */
[----:B------:R-:W-:Y:S02]  /*1610*/  SEL R12, R12, RZ, P0 ;  /* 0x000000ff0c0c7207 */ /* 0x000fe40000000000 */
[----:B--2---:R-:W-:-:S04]  /*1620*/  SEL R2, RZ, 0x1, P0 ;  /* 0x00000001ff027807 */ /* 0x004fc80000000000 */
[----:B------:R-:W-:-:S07]  /*1630*/  LOP3.LUT R11, R11, R2, RZ, 0x3c, !PT ;  /* 0x000000020b0b7212 */ /* 0x000fce00078e3cff */
.L_x_18:
[----:B------:R-:W-:Y:S01]  /*1640*/  UMOV UR4, 0x400 ;  /* 0x0000040000047882 */ /* 0x000fe20000000000 */
[----:B------:R-:W-:Y:S01]  /*1650*/  SHF.L.U32 R2, R17, 0x1f, RZ ;  /* 0x0000001f11027819 */ /* 0x000fe200000006ff */
[----:B-1----:R-:W-:Y:S01]  /*1660*/  ULEA UR4, UR37, UR4, 0x18 ;  /* 0x0000000425047291 */ /* 0x002fe2000f8ec0ff */
[----:B------:R-:W-:Y:S01]  /*1670*/  R2UR UR35, R15 ;  /* 0x000000000f2372ca */ /* 0x000fe200000e0000 */
[----:B------:R-:W-:Y:S01]  /*1680*/  UISETP.GE.U32.AND UP0, UPT, UR13, 0x7f, UPT ;  /* 0x0000007f0d00788c */ /* 0x000fe2000bf06070 */
[----:B------:R-:W-:Y:S01]  /*1690*/  R2UR UR11, R14 ;  /* 0x000000000e0b72ca */ /* 0x000fe200000e0000 */
[----:B------:R-:W-:Y:S01]  /*16a0*/  ULEA UR8, UR6, UR4, 0x3 ;  /* 0x0000000406087291 */ /* 0x000fe2000f8e18ff */
[----:B------:R-:W-:-:S08]  /*16b0*/  UMOV UR24, URZ ;  /* 0x000000ff00187c82 */ /* 0x000fd00008000000 */
[----:B------:R1:W2:Y:S01]  /*16c0*/  SYNCS.PHASECHK.TRANS64.TRYWAIT P0, [UR8+0x20], R2 ;  /* 0x00002002ff0075a7 */ /* 0x0002a20008001108 */
[----:B------:R-:W-:Y:S02]  /*16d0*/  USHF.L.U32 UR35, UR35, 0x6, URZ ;  /* 0x0000000623237899 */ /* 0x000fe400080006ff */
[----:B------:R-:W-:Y:S01]  /*16e0*/  USHF.L.U32 UR11, UR11, 0x8, URZ ;  /* 0x000000080b0b7899 */ /* 0x000fe200080006ff */
[----:B------:R-:W-:Y:S11]  /*16f0*/  BRA.U !UP0, `(.L_x_20) ;  /* 0x0000000108a87547 */ /* 0x000ff6000b800000 */
[----:B------:R-:W-:Y:S01]  /*1700*/  UMOV UR16, URZ ;  /* 0x000000ff00107c82 */ /* 0x000fe20008000000 */
[----:B------:R-:W-:-:S05]  /*1710*/  UMOV UR17, UR6 ;  /* 0x0000000600117c82 */ /* 0x000fca0008000000 */
.L_x_25:
[----:B-1----:R-:W-:Y:S01]  /*1720*/  ULEA UR33, UR17, UR4, 0x3 ;  /* 0x0000000411217291 */ /* 0x002fe2000f8e18ff */
[----:B--2---:R-:W-:Y:S01]  /*1730*/  @!P5 MOV R3, 0xa000 ;  /* 0x0000a0000003d802 */ /* 0x004fe20000000f00 */
[----:B--2---:R-:W-:Y:S10]  /*1740*/  @P0 BRA `(.L_x_21) ;  /* 0x00000000000c0947 */ /* 0x004ff40003800000 */
[----:B------:R-:W-:-:S04]  /*1750*/  SHF.L.U32 R4, R17, 0x1f, RZ ;  /* 0x0000001f11047819 */ /* 0x000fc800000006ff */
[----:B------:R-:W2:Y:S02]  /*1760*/  SYNCS.PHASECHK.TRANS64.TRYWAIT P0, [UR33+0x20], R4 ;  /* 0x00002004ff0075a7 */ /* 0x000ea40008001121 */
[----:B--2---:R-:W-:Y:S05]  /*1770*/  @!P0 BRA `(.L_x_22) ;  /* 0x0000007400cc8947 */ /* 0x004fea0003800000 */
.L_x_21:
[----:B------:R2:W-:Y:S01]  /*1780*/  @!P5 SYNCS.ARRIVE.TRANS64 RZ, [UR33], R3 ;  /* 0x00000003ffffd9a7 */ /* 0x0005e20008000021 */
[----:B------:R-:W-:Y:S04]  /*1790*/  BSSY.RECONVERGENT B0, `(.L_x_23) ;  /* 0x0000003000007945 */ /* 0x000fe80003800200 */
[----:B------:R-:W-:Y:S05]  /*17a0*/  @P4 BRA `(.L_x_24) ;  /* 0x0000000000044947 */ /* 0x000fea0003800000 */
[----:B------:R-:W-:Y:S05]  /*17b0*/  BPT.TRAP 0x1 ;  /* 0x000000040000795c */ /* 0x000fea0000300000 */
.L_x_24:
[----:B------:R-:W-:Y:S05]  /*17c0*/  BSYNC.RECONVERGENT B0 ;  /* 0x0000000000007941 */ /* 0x000fea0003800200 */
.L_x_23:
[----:B------:R-:W-:Y:S02]  /*17d0*/  UIADD3 UR6, UPT, UPT, UR17, 0x1, URZ ;  /* 0x0000000111067890 */ /* 0x000fe4000fffe0ff */
[----:B------:R-:W-:Y:S02]  /*17e0*/  ULEA UR32, UR17, UR4, 0xd ;  /* 0x0000000411207291 */ /* 0x000fe4000f8e68ff */
[----:B------:R-:W-:Y:S02]  /*17f0*/  UISETP.NE.AND UP0, UPT, UR6, 0x4, UPT ;  /* 0x000000040600788c */ /* 0x000fe4000bf05270 */
[----:B------:R-:W-:Y:S02]  /*1800*/  UIADD3 UR26, UP1, UPT, UR22, 0x80, URZ ;  /* 0x00000080161a7890 */ /* 0x000fe4000ff3e0ff */
[----:B------:R-:W-:Y:S02]  /*1810*/  USEL UR9, URZ, 0x1, UP0 ;  /* 0x00000001ff097887 */ /* 0x000fe40008000000 */
[----:B------:R-:W-:-:S02]  /*1820*/  USEL UR6, UR6, URZ, UP0 ;  /* 0x000000ff06067287 */ /* 0x000fc40008000000 */
[----:B------:R-:W-:Y:S02]  /*1830*/  UIADD3 UR20, UP0, UPT, UR22, 0x180, URZ ;  /* 0x0000018016147890 */ /* 0x000fe4000ff1e0ff */
[----:B------:R-:W-:Y:S01]  /*1840*/  ULEA UR8, UR6, UR4, 0x3 ;  /* 0x0000000406087291 */ /* 0x000fe2000f8e18ff */
[----:B------:R-:W-:Y:S01]  /*1850*/  LOP3.LUT R17, R17, UR9, RZ, 0x3c, !PT ;  /* 0x0000000911117c12 */ /* 0x000fe2000f8e3cff */
[----:B------:R-:W-:Y:S02]  /*1860*/  USHF.L.U32 UR34, UR16, 0x6, URZ ;  /* 0x0000000610227899 */ /* 0x000fe400080006ff */
[----:B------:R-:W-:Y:S01]  /*1870*/  UIADD3.X UR27, UPT, UPT, URZ, UR23, URZ, UP1, !UPT ;  /* 0x00000017ff1b7290 */ /* 0x000fe20008ffe4ff */
[----:B-1----:R-:W-:Y:S01]  /*1880*/  SHF.L.U32 R2, R17, 0x1f, RZ ;  /* 0x0000001f11027819 */ /* 0x002fe200000006ff */
[----:B------:R-:W-:Y:S02]  /*1890*/  UIADD3 UR32, UPT, UPT, UR32, 0x8800, URZ ;  /* 0x0000880020207890 */ /* 0x000fe4000fffe0ff */
[----:B------:R-:W-:Y:S01]  /*18a0*/  UIADD3.X UR21, UPT, UPT, URZ, UR23, URZ, UP0, !UPT ;  /* 0x00000017ff157290 */ /* 0x000fe200087fe4ff */
[----:B------:R1:W1:Y:S01]  /*18b0*/  SYNCS.PHASECHK.TRANS64.TRYWAIT P0, [UR8+0x20], R2 ;  /* 0x00002002ff0075a7 */ /* 0x0002620008001108 */
[----:B------:R-:W-:Y:S01]  /*18c0*/  ULEA UR8, UR17, UR4, 0xf ;  /* 0x0000000411087291 */ /* 0x000fe2000f8e78ff */
[----:B------:R-:W-:Y:S01]  /*18d0*/  UMOV UR18, 0x0 ;  /* 0x0000000000127882 */ /* 0x000fe20000000000 */
[----:B------:R-:W-:-:S02]  /*18e0*/  UMOV UR19, 0x10000000 ;  /* 0x1000000000137882 */ /* 0x000fc40000000000 */
[----:B------:R-:W-:Y:S01]  /*18f0*/  UIADD3 UR8, UPT, UPT, UR8, 0x10800, URZ ;  /* 0x0001080008087890 */ /* 0x000fe2000fffe0ff */
[----:B------:R1:W-:Y:S01]  /*1900*/  UTMALDG.3D [UR32], [UR26], desc[UR18] ;  /* 0x000012201a0075b4 */ /* 0x0003e20008011000 */
[----:B------:R-:W-:Y:S01]  /*1910*/  UMOV UR12, UR36 ;  /* 0x00000024000c7c82 */ /* 0x000fe20008000000 */
[----:B------:R-:W-:Y:S01]  /*1920*/  UMOV UR9, UR33 ;  /* 0x0000002100097c82 */ /* 0x000fe20008000000 */
[----:B------:R-:W-:Y:S01]  /*1930*/  UMOV UR10, UR34 ;  /* 0x00000022000a7c82 */ /* 0x000fe20008000000 */
[----:B------:R-:W-:Y:S01]  /*1940*/  UIADD3 UR16, UPT, UPT, UR16, 0x1, URZ ;  /* 0x0000000110107890 */ /* 0x000fe2000fffe0ff */
[----:B------:R-:W-:Y:S01]  /*1950*/  UMOV UR24, UR5 ;  /* 0x0000000500187c82 */ /* 0x000fe20008000000 */
[----:B------:R-:W-:Y:S02]  /*1960*/  UMOV UR17, UR6 ;  /* 0x0000000600117c82 */ /* 0x000fe40008000000 */
[----:B------:R1:W-:Y:S01]  /*1970*/  UTMALDG.3D [UR8], [UR20], desc[UR18] ;  /* 0x00001208140075b4 */ /* 0x0003e20008011000 */
[----:B------:R-:W-:-:S09]  /*1980*/  UISETP.NE.AND UP0, UPT, UR16, UR5, UPT ;  /* 0x000000051000728c */ /* 0x000fd2000bf05270 */
[----:B------:R-:W-:Y:S05]  /*1990*/  BRA.U UP0, `(.L_x_25) ;  /* 0xfffffffd00607547 */ /* 0x000fea000b83ffff */
.L_x_20:
[----:B-1----:R-:W-:Y:S01]  /*19a0*/  ULEA UR8, UR6, UR4, 0x3 ;  /* 0x0000000406087291 */ /* 0x002fe2000f8e18ff */
[----:B------:R-:W-:Y:S01]  /*19b0*/  SHF.L.U32 R2, R17, 0x1f, RZ ;  /* 0x0000001f11027819 */ /* 0x000fe200000006ff */
[----:B------:R-:W-:Y:S01]  /*19c0*/  @!P1 SYNCS.ARRIVE.TRANS64.A1T0 RZ, [UR4+0x88], RZ ;  /* 0x000088ffffff99a7 */ /* 0x000fe20008100004 */
[----:B------:R-:W-:-:S06]  /*19d0*/  UISETP.GT.AND UP0, UPT, UR15, UR14, UPT ;  /* 0x0000000e0f00728c */ /* 0x000fcc000bf04270 */
[----:B--2---:R1:W2:Y:S03]  /*19e0*/  SYNCS.PHASECHK.TRANS64.TRYWAIT P0, [UR8+0x20], R2 ;  /* 0x00002002ff0075a7 */ /* 0x0042a60008001108 */
[----:B------:R-:W-:Y:S05]  /*19f0*/  BRA.U !UP0, `(.L_x_26) ;  /* 0x0000000108ac7547 */ /* 0x000fea000b800000 */
[----:B------:R-:W-:Y:S01]  /*1a00*/  UIADD3 UR21, UPT, UPT, UR7, UR24, URZ ;  /* 0x0000001807157290 */ /* 0x000fe2000fffe0ff */
[----:B------:R-:W-:-:S11]  /*1a10*/  UMOV UR25, UR6 ;  /* 0x0000000600197c82 */ /* 0x000fd60008000000 */
.L_x_31:
[----:B-1----:R-:W-:Y:S01]  /*1a20*/  ULEA UR17, UR25, UR4, 0x3 ;  /* 0x0000000419117291 */ /* 0x002fe2000f8e18ff */
[----:B--2---:R-:W-:Y:S01]  /*1a30*/  @!P5 MOV R3, 0xa000 ;  /* 0x0000a0000003d802 */ /* 0x004fe20000000f00 */
[----:B--2---:R-:W-:Y:S10]  /*1a40*/  @P0 BRA `(.L_x_27) ;  /* 0x00000000000c0947 */ /* 0x004ff40003800000 */
[----:B------:R-:W-:-:S04]  /*1a50*/  SHF.L.U32 R4, R17, 0x1f, RZ ;  /* 0x0000001f11047819 */ /* 0x000fc800000006ff */
[----:B------:R-:W2:Y:S02]  /*1a60*/  SYNCS.PHASECHK.TRANS64.TRYWAIT P0, [UR17+0x20], R4 ;  /* 0x00002004ff0075a7 */ /* 0x000ea40008001111 */
[----:B--2---:R-:W-:Y:S05]  /*1a70*/  @!P0 BRA `(.L_x_28) ;  /* 0x0000007400248947 */ /* 0x004fea0003800000 */
.L_x_27:
[----:B------:R2:W-:Y:S01]  /*1a80*/  @!P5 SYNCS.ARRIVE.TRANS64 RZ, [UR17], R3 ;  /* 0x00000003ffffd9a7 */ /* 0x0005e20008000011 */
[----:B------:R-:W-:Y:S04]  /*1a90*/  BSSY.RECONVERGENT B0, `(.L_x_29) ;  /* 0x0000003000007945 */ /* 0x000fe80003800200 */
[----:B------:R-:W-:Y:S05]  /*1aa0*/  @P4 BRA `(.L_x_30) ;  /* 0x0000000000044947 */ /* 0x000fea0003800000 */
[----:B------:R-:W-:Y:S05]  /*1ab0*/  BPT.TRAP 0x1 ;  /* 0x000000040000795c */ /* 0x000fea0000300000 */
.L_x_30:
[----:B------:R-:W-:Y:S05]  /*1ac0*/  BSYNC.RECONVERGENT B0 ;  /* 0x0000000000007941 */ /* 0x000fea0003800200 */
.L_x_29:
        /* <DEDUP_REMOVED lines=10> */
[----:B------:R-:W-:Y:S01]  /*1b70*/  UIADD3 UR16, UPT, UPT, UR16, 0x8800, URZ ;  /* 0x0000880010107890 */ /* 0x000fe2000fffe0ff */
[----:B-1----:R-:W-:Y:S01]  /*1b80*/  SHF.L.U32 R2, R17, 0x1f, RZ ;  /* 0x0000001f11027819 */ /* 0x002fe200000006ff */
[----:B------:R-:W-:Y:S02]  /*1b90*/  UIADD3.X UR31, UPT, UPT, URZ, UR23, URZ, UP1, !UPT ;  /* 0x00000017ff1f7290 */ /* 0x000fe40008ffe4ff */
[----:B------:R-:W-:Y:S01]  /*1ba0*/  UIADD3.X UR29, UPT, UPT, URZ, UR23, URZ, UP0, !UPT ;  /* 0x00000017ff1d7290 */ /* 0x000fe200087fe4ff */
[----:B------:R1:W1:Y:S01]  /*1bb0*/  SYNCS.PHASECHK.TRANS64.TRYWAIT P0, [UR8+0x20], R2 ;  /* 0x00002002ff0075a7 */ /* 0x0002620008001108 */
[----:B------:R-:W-:Y:S01]  /*1bc0*/  ULEA UR8, UR25, UR4, 0xf ;  /* 0x0000000419087291 */ /* 0x000fe2000f8e78ff */
[----:B------:R-:W-:Y:S01]  /*1bd0*/  UMOV UR26, 0x0 ;  /* 0x00000000001a7882 */ /* 0x000fe20000000000 */
[----:B------:R-:W-:-:S02]  /*1be0*/  UMOV UR27, 0x10000000 ;  /* 0x10000000001b7882 */ /* 0x000fc40000000000 */
[----:B------:R-:W-:Y:S01]  /*1bf0*/  UIADD3 UR8, UPT, UPT, UR8, 0x10800, URZ ;  /* 0x0001080008087890 */ /* 0x000fe2000fffe0ff */
[----:B------:R-:W-:Y:S01]  /*1c00*/  UMOV UR19, UR35 ;  /* 0x0000002300137c82 */ /* 0x000fe20008000000 */
[----:B------:R-:W-:Y:S01]  /*1c10*/  UMOV UR20, UR36 ;  /* 0x0000002400147c82 */ /* 0x000fe20008000000 */
[----:B------:R-:W-:Y:S01]  /*1c20*/  UMOV UR12, UR36 ;  /* 0x00000024000c7c82 */ /* 0x000fe20008000000 */
[----:B------:R-:W-:Y:S01]  /*1c30*/  UMOV UR9, UR17 ;  /* 0x0000001100097c82 */ /* 0x000fe20008000000 */
[----:B------:R-:W-:Y:S01]  /*1c40*/  UMOV UR10, UR18 ;  /* 0x00000012000a7c82 */ /* 0x000fe20008000000 */
[----:B------:R1:W-:Y:S01]  /*1c50*/  UTMALDG.3D [UR16], [UR30], desc[UR26] ;  /* 0x00001a101e0075b4 */ /* 0x0003e20008011000 */
[----:B------:R-:W-:Y:S01]  /*1c60*/  UIADD3 UR24, UPT, UPT, UR24, 0x1, URZ ;  /* 0x0000000118187890 */ /* 0x000fe2000fffe0ff */
[----:B------:R-:W-:-:S03]  /*1c70*/  UMOV UR25, UR6 ;  /* 0x0000000600197c82 */ /* 0x000fc60008000000 */
[----:B------:R-:W-:Y:S01]  /*1c80*/  UISETP.NE.AND UP0, UPT, UR24, UR21, UPT ;  /* 0x000000151800728c */ /* 0x000fe2000bf05270 */
[----:B------:R1:W-:Y:S08]  /*1c90*/  UTMALDG.3D [UR8], [UR28], desc[UR26] ;  /* 0x00001a081c0075b4 */ /* 0x0003f00008011000 */
[----:B------:R-:W-:Y:S05]  /*1ca0*/  BRA.U UP0, `(.L_x_31) ;  /* 0xfffffffd005c7547 */ /* 0x000fea000b83ffff */
.L_x_26:
[C---:B-1----:R-:W-:Y:S01]  /*1cb0*/  LEA R2, R16.reuse, UR4, 0x3 ;  /* 0x0000000410027c11 */ /* 0x042fe2000f8e18ff */
[----:B------:R-:W-:Y:S01]  /*1cc0*/  NOP ;  /* 0x0000000000007918 */ /* 0x000fe20000000000 */
[----:B--2---:R-:W-:Y:S02]  /*1cd0*/  SHF.L.U32 R3, R13, 0x1f, RZ ;  /* 0x0000001f0d037819 */ /* 0x004fe400000006ff */
[----:B------:R-:W-:Y:S02]  /*1ce0*/  LEA R4, R16, UR4, 0x4 ;  /* 0x0000000410047c11 */ /* 0x000fe4000f8e20ff */
[----:B------:R-:W1:Y:S02]  /*1cf0*/  SYNCS.PHASECHK.TRANS64.TRYWAIT P0, [R2+URZ+0x90], R3 ;  /* 0x00009003020075a7 */ /* 0x000e6400080011ff */
[----:B-1----:R-:W-:Y:S05]  /*1d00*/  @!P0 BRA `(.L_x_32) ;  /* 0x0000007000988947 */ /* 0x002fea0003800000 */
.L_x_134:
[----:B------:R-:W2:Y:S01]  /*1d10*/  LDS.128 R4, [R4+0x120] ;  /* 0x0001200004047984 */ /* 0x000ea20000000c00 */
[----:B---3--:R-:W-:Y:S01]  /*1d20*/  ISETP.GE.AND P0, PT, R40, 0x1, PT ;  /* 0x000000012800780c */ /* 0x008fe20003f06270 */
[----:B-1----:R-:W-:Y:S01]  /*1d30*/  VIADD R2, R2, 0xa0 ;  /* 0x000000a002027836 */ /* 0x002fe20000000000 */
[----:B------:R-:W-:Y:S01]  /*1d40*/  @!PT LDS RZ, [RZ] ;  /* 0x00000000fffff984 */ /* 0x000fe20000000800 */
[----:B------:R-:W-:Y:S01]  /*1d50*/  @!PT LDS RZ, [RZ] ;  /* 0x00000000fffff984 */ /* 0x000fe20000000800 */
[----:B------:R-:W-:Y:S01]  /*1d60*/  @!PT LDS RZ, [RZ] ;  /* 0x00000000fffff984 */ /* 0x000fe20000000800 */
[----:B------:R-:W-:Y:S01]  /*1d70*/  @!PT LDS RZ, [RZ] ;  /* 0x00000000fffff984 */ /* 0x000fe20000000800 */
[----:B------:R1:W-:Y:S06]  /*1d80*/  MEMBAR.ALL.CTA ;  /* 0x0000000000007992 */ /* 0x0003ec0000008000 */
[----:B-1----:R-:W1:Y:S01]  /*1d90*/  FENCE.VIEW.ASYNC.S ;  /* 0x00000000000073c6 */ /* 0x002e620000000000 */
[----:B------:R-:W-:-:S04]  /*1da0*/  PRMT R2, RZ, 0x654, R2 ;  /* 0x00000654ff027816 */ /* 0x000fc80000000002 */
[----:B-1----:R1:W-:Y:S01]  /*1db0*/  SYNCS.ARRIVE.TRANS64.RED.A1T0 RZ, [R2+URZ], RZ ;  /* 0x000000ff02ff79a7 */ /* 0x0023e200081004ff */
[----:B--2---:R-:W-:-:S13]  /*1dc0*/  LOP3.LUT P2, RZ, R6, 0x1, RZ, 0xc0, !PT ;  /* 0x0000000106ff7812 */ /* 0x004fda000784c0ff */
[----:B------:R-:W-:Y:S01]  /*1dd0*/  @P2 SHF.R.U32.HI R3, RZ, 0x10, R5 ;  /* 0x00000010ff032819 */ /* 0x000fe20000011605 */
[----:B------:R-:W-:Y:S01]  /*1de0*/  VOTEU.ANY UP0, P2 ;  /* 0x0000000000ff7886 */ /* 0x000fe20001000100 */
[----:B------:R-:W-:Y:S02]  /*1df0*/  @P2 MOV R10, R4 ;  /* 0x00000004000a2202 */ /* 0x000fe40000000f00 */
[----:B------:R-:W-:Y:S02]  /*1e00*/  @P2 R2UR.BROADCAST UR8, R3 ;  /* 0x00000000030822ca */ /* 0x000fe400008e0000 */
[----:B------:R-:W-:-:S11]  /*1e10*/  @P2 LOP3.LUT R9, R5, 0xffff, RZ, 0xc0, !PT ;  /* 0x0000ffff05092812 */ /* 0x000fd600078ec0ff */
[----:B------:R-:W-:Y:S01]  /*1e20*/  @UP0 UMOV UR36, UR8 ;  /* 0x0000000800240c82 */ /* 0x000fe20008000000 */
[----:B-1----:R-:W-:Y:S05]  /*1e30*/  @!P0 BRA `(.L_x_33) ;  /* 0x0000000000b88947 */ /* 0x002fea0003800000 */
[----:B------:R-:W4:Y:S01]  /*1e40*/  LDC.64 R4, c[0x0][0xb18] ;  /* 0x0002c600ff047b82 */ /* 0x000f220000000a00 */
[----:B------:R-:W-:-:S07]  /*1e50*/  ISETP.NE.AND P3, PT, R40, 0x1, PT ;  /* 0x000000012800780c */ /* 0x000fce0003f65270 */
[----:B------:R-:W1:Y:S08]  /*1e60*/  LDC.64 R6, c[0x0][0xb10] ;  /* 0x0002c400ff067b82 */ /* 0x000e700000000a00 */
[----:B------:R-:W2:Y:S08]  /*1e70*/  LDC R14, c[0x0][0xb20] ;  /* 0x0002c800ff0e7b82 */ /* 0x000eb00000000800 */
[----:B------:R-:W3:Y:S01]  /*1e80*/  LDC R15, c[0x0][0xb0c] ;  /* 0x0002c300ff0f7b82 */ /* 0x000ee20000000800 */
[----:B----4-:R-:W-:Y:S01]  /*1e90*/  IMAD.HI.U32 R19, R0, R5, RZ ;  /* 0x0000000500137227 */ /* 0x010fe200078e00ff */
[----:B------:R-:W-:-:S03]  /*1ea0*/  ISETP.NE.AND P0, PT, R4, 0x1, PT ;  /* 0x000000010400780c */ /* 0x000fc60003f05270 */
[----:B------:R-:W-:-:S03]  /*1eb0*/  IMAD.HI.U32 R5, R9, R5, RZ ;  /* 0x0000000509057227 */ /* 0x000fc600078e00ff */
[----:B------:R-:W4:Y:S01]  /*1ec0*/  LDC.64 R2, c[0x0][0xb28] ;  /* 0x0002ca00ff027b82 */ /* 0x000f220000000a00 */
[----:B-1----:R-:W-:-:S04]  /*1ed0*/  IMAD.HI.U32 R20, R8, R6, RZ ;  /* 0x0000000608147227 */ /* 0x002fc800078e00ff */
[----:B------:R-:W-:Y:S01]  /*1ee0*/  IMAD.HI.U32 R21, R10, R6, RZ ;  /* 0x000000060a157227 */ /* 0x000fe200078e00ff */
[----:B------:R-:W-:Y:S02]  /*1ef0*/  SHF.R.U32.HI R20, RZ, R7, R20 ;  /* 0x00000007ff147219 */ /* 0x000fe40000011614 */
[-C--:B--2---:R-:W-:Y:S02]  /*1f00*/  SHF.R.U32.HI R19, RZ, R14.reuse, R19 ;  /* 0x0000000eff137219 */ /* 0x084fe40000011613 */
[----:B------:R-:W-:Y:S02]  /*1f10*/  SHF.R.U32.HI R5, RZ, R14, R5 ;  /* 0x0000000eff057219 */ /* 0x000fe40000011605 */
[----:B------:R-:W-:Y:S02]  /*1f20*/  SEL R19, R0, R19, !P0 ;  /* 0x0000001300137207 */ /* 0x000fe40004000000 */
[----:B------:R-:W-:Y:S02]  /*1f30*/  SHF.R.U32.HI R21, RZ, R7, R21 ;  /* 0x00000007ff157219 */ /* 0x000fe40000011615 */
[----:B---3--:R-:W-:-:S02]  /*1f40*/  ISETP.NE.AND P1, PT, R15, 0x1, PT ;  /* 0x000000010f00780c */ /* 0x008fc40003f25270 */
[----:B------:R-:W-:Y:S02]  /*1f50*/  SEL R5, R9, R5, !P0 ;  /* 0x0000000509057207 */ /* 0x000fe40004000000 */
[----:B------:R-:W-:Y:S02]  /*1f60*/  SEL R20, R8, R20, !P1 ;  /* 0x0000001408147207 */ /* 0x000fe40004800000 */
[----:B------:R-:W-:Y:S01]  /*1f70*/  SEL R21, R10, R21, !P1 ;  /* 0x000000150a157207 */ /* 0x000fe20004800000 */
[----:B----4-:R-:W-:-:S04]  /*1f80*/  IMAD.HI.U32 R18, R19, R2, RZ ;  /* 0x0000000213127227 */ /* 0x010fc800078e00ff */
        /* <DEDUP_REMOVED lines=10> */
[----:B------:R-:W-:-:S04]  /*2030*/  @!P0 IMAD.HI.U32 R7, R21, R2, RZ ;  /* 0x0000000215078227 */ /* 0x000fc800078e00ff */
[----:B------:R-:W-:Y:S01]  /*2040*/  IMAD.MOV R2, RZ, RZ, -R6 ;  /* 0x000000ffff027224 */ /* 0x000fe200078e0a06 */
[----:B------:R-:W-:Y:S02]  /*2050*/  @!P0 SHF.R.U32.HI R3, RZ, R3, R7 ;  /* 0x00000003ff038219 */ /* 0x000fe40000011607 */
[----:B------:R-:W-:Y:S01]  /*2060*/  IADD3 R7, PT, PT, -R5, RZ, RZ ;  /* 0x000000ff05077210 */ /* 0x000fe20007ffe1ff */
[----:B------:R-:W-:Y:S01]  /*2070*/  IMAD R2, R40, R2, R5 ;  /* 0x0000000228027224 */ /* 0x000fe200078e0205 */
        /* <DEDUP_REMOVED lines=10> */
.L_x_33:
[----:B------:R-:W1:Y:S02]  /*2120*/  LDCU UR8, c[0x0][0xb30] ;  /* 0x00016600ff0877ac */ /* 0x000e640008000800 */
[----:B-1----:R-:W-:-:S09]  /*2130*/  UISETP.NE.AND UP0, UPT, UR8, 0x1, UPT ;  /* 0x000000010800788c */ /* 0x002fd2000bf05270 */
[----:B------:R-:W-:Y:S05]  /*2140*/  BRA.U UP0, `(.L_x_34) ;  /* 0x0000000100407547 */ /* 0x000fea000b800000 */
[----:B------:R-:W1:Y:S08]  /*2150*/  LDC.64 R4, c[0x0][0xb10] ;  /* 0x0002c400ff047b82 */ /* 0x000e700000000a00 */
[----:B------:R-:W2:Y:S08]  /*2160*/  LDC.64 R2, c[0x0][0xb18] ;  /* 0x0002c600ff027b82 */ /* 0x000eb00000000a00 */
[----:B------:R-:W3:Y:S08]  /*2170*/  LDC R6, c[0x0][0xb20] ;  /* 0x0002c800ff067b82 */ /* 0x000ef00000000800 */
[----:B------:R-:W4:Y:S01]  /*2180*/  LDC R7, c[0x0][0xb0c] ;  /* 0x0002c300ff077b82 */ /* 0x000f220000000800 */
[----:B-1----:R-:W-:-:S05]  /*2190*/  IMAD.HI.U32 R4, R10, R4, RZ ;  /* 0x000000040a047227 */ /* 0x002fca00078e00ff */
[----:B------:R-:W-:Y:S01]  /*21a0*/  SHF.R.U32.HI R4, RZ, R5, R4 ;  /* 0x00000005ff047219 */ /* 0x000fe20000011604 */
[----:B--2---:R-:W-:Y:S01]  /*21b0*/  IMAD.HI.U32 R3, R9, R3, RZ ;  /* 0x0000000309037227 */ /* 0x004fe200078e00ff */
[----:B------:R-:W-:-:S04]  /*21c0*/  ISETP.NE.AND P0, PT, R2, 0x1, PT ;  /* 0x000000010200780c */ /* 0x000fc80003f05270 */
[----:B---3--:R-:W-:-:S04]  /*21d0*/  SHF.R.U32.HI R3, RZ, R6, R3 ;  /* 0x00000006ff037219 */ /* 0x008fc80000011603 */
[----:B------:R-:W-:Y:S02]  /*21e0*/  SEL R3, R9, R3, !P0 ;  /* 0x0000000309037207 */ /* 0x000fe40004000000 */
[----:B----4-:R-:W-:-:S04]  /*21f0*/  ISETP.NE.AND P1, PT, R7, 0x1, PT ;  /* 0x000000010700780c */ /* 0x010fc80003f25270 */
[----:B------:R-:W-:-:S05]  /*2200*/  SEL R4, R10, R4, !P1 ;  /* 0x000000040a047207 */ /* 0x000fca0004800000 */
[----:B------:R-:W-:Y:S02]  /*2210*/  IMAD.IADD R5, R3, 0x1, -R4 ;  /* 0x0000000103057824 */ /* 0x000fe400078e0a04 */
[----:B------:R-:W-:Y:S02]  /*2220*/  IMAD.IADD R3, R4, 0x1, -R3 ;  /* 0x0000000104037824 */ /* 0x000fe400078e0a03 */
[----:B------:R-:W-:Y:S02]  /*2230*/  IMAD R10, R5, R7, R10 ;  /* 0x00000007050a7224 */ /* 0x000fe400078e020a */
[----:B------:R-:W-:-:S07]  /*2240*/  IMAD R9, R3, R2, R9 ;  /* 0x0000000203097224 */ /* 0x000fce00078e0209 */
.L_x_34:
[----:B------:R-:W-:Y:S01]  /*2250*/  VIADD R16, R16, 0x1 ;  /* 0x0000000110107836 */ /* 0x000fe20000000000 */
[----:B------:R-:W-:Y:S01]  /*2260*/  PLOP3.LUT P1, PT, PT, PT, PT, 0x80, 0x8 ;  /* 0x000000000008781c */ /* 0x000fe20003f2f070 */
[----:B------:R-:W-:Y:S02]  /*2270*/  IMAD.IADD R15, R10, 0x1, R87 ;  /* 0x000000010a0f7824 */ /* 0x000fe400078e0257 */
[----:B------:R-:W-:Y:S01]  /*2280*/  IMAD.IADD R14, R9, 0x1, R86 ;  /* 0x00000001090e7824 */ /* 0x000fe200078e0256 */
[----:B------:R-:W-:-:S04]  /*2290*/  ISETP.NE.AND P0, PT, R16, 0x2, PT ;  /* 0x000000021000780c */ /* 0x000fc80003f05270 */
[----:B------:R-:W-:Y:S02]  /*22a0*/  SEL R2, RZ, 0x1, P0 ;  /* 0x00000001ff027807 */ /* 0x000fe40000000000 */
[----:B------:R-:W-:Y:S02]  /*22b0*/  SEL R16, R16, RZ, P0 ;  /* 0x000000ff10107207 */ /* 0x000fe40000000000 */
[----:B------:R-:W-:Y:S01]  /*22c0*/  LOP3.LUT R13, R13, R2, RZ, 0x3c, !PT ;  /* 0x000000020d0d7212 */ /* 0x000fe200078e3cff */
[----:B------:R-:W-:Y:S06]  /*22d0*/  @P2 BRA `(.L_x_35) ;  /* 0xfffffff000982947 */ /* 0x000fec000383ffff */
[----:B------:R-:W-:Y:S01]  /*22e0*/  UIADD3 UR4, UPT, UPT, UR4, 0x20, URZ ;  /* 0x0000002004047890 */ /* 0x000fe2000fffe0ff */
[----:B------:R-:W-:-:S03]  /*22f0*/  SHF.L.U32 R2, R17, 0x1f, RZ ;  /* 0x0000001f11027819 */ /* 0x000fc600000006ff */
[----:B------:R-:W-:-:S09]  /*2300*/  ULEA UR5, UR6, UR4, 0x3 ;  /* 0x0000000406057291 */ /* 0x000fd2000f8e18ff */
[----:B------:R-:W1:Y:S02]  /*2310*/  SYNCS.PHASECHK.TRANS64.TRYWAIT P0, [UR5], R2 ;  /* 0x00000002ff0075a7 */ /* 0x000e640008001105 */
[----:B-1----:R-:W-:Y:S05]  /*2320*/  @!P0 BRA `(.L_x_36) ;  /* 0x0000006c00248947 */ /* 0x002fea0003800000 */
.L_x_136:
[----:B------:R-:W-:-:S04]  /*2330*/  UIADD3 UR6, UPT, UPT, UR6, 0x1, URZ ;  /* 0x0000000106067890 */ /* 0x000fc8000fffe0ff */
[----:B------:R-:W-:-:S04]  /*2340*/  UISETP.NE.AND UP0, UPT, UR6, 0x4, UPT ;  /* 0x000000040600788c */ /* 0x000fc8000bf05270 */
[----:B------:R-:W-:Y:S02]  /*2350*/  USEL UR7, URZ, 0x1, UP0 ;  /* 0x00000001ff077887 */ /* 0x000fe40008000000 */
[----:B------:R-:W-:-:S04]  /*2360*/  USEL UR6, UR6, URZ, UP0 ;  /* 0x000000ff06067287 */ /* 0x000fc80008000000 */
[----:B------:R-:W-:Y:S01]  /*2370*/  ULEA UR5, UR6, UR4, 0x3 ;  /* 0x0000000406057291 */ /* 0x000fe2000f8e18ff */
[----:B-1----:R-:W-:-:S04]  /*2380*/  LOP3.LUT R2, R17, UR7, RZ, 0x3c, !PT ;  /* 0x0000000711027c12 */ /* 0x002fc8000f8e3cff */
[----:B------:R-:W-:-:S04]  /*2390*/  SHF.L.U32 R3, R2, 0x1f, RZ ;  /* 0x0000001f02037819 */ /* 0x000fc800000006ff */
[----:B------:R-:W1:Y:S02]  /*23a0*/  SYNCS.PHASECHK.TRANS64.TRYWAIT P0, [UR5], R3 ;  /* 0x00000003ff0075a7 */ /* 0x000e640008001105 */
[----:B-1----:R-:W-:Y:S05]  /*23b0*/  @!P0 BRA `(.L_x_37) ;  /* 0x0000006c00188947 */ /* 0x002fea0003800000 */
.L_x_138:
[----:B------:R-:W-:-:S04]  /*23c0*/  UIADD3 UR6, UPT, UPT, UR6, 0x1, URZ ;  /* 0x0000000106067890 */ /* 0x000fc8000fffe0ff */
[----:B------:R-:W-:-:S04]  /*23d0*/  UISETP.NE.AND UP0, UPT, UR6, 0x4, UPT ;  /* 0x000000040600788c */ /* 0x000fc8000bf05270 */
[----:B------:R-:W-:Y:S02]  /*23e0*/  USEL UR7, URZ, 0x1, UP0 ;  /* 0x00000001ff077887 */ /* 0x000fe40008000000 */
[----:B------:R-:W-:-:S04]  /*23f0*/  USEL UR6, UR6, URZ, UP0 ;  /* 0x000000ff06067287 */ /* 0x000fc80008000000 */
[----:B------:R-:W-:Y:S01]  /*2400*/  ULEA UR5, UR6, UR4, 0x3 ;  /* 0x0000000406057291 */ /* 0x000fe2000f8e18ff */
[----:B------:R-:W-:-:S04]  /*2410*/  LOP3.LUT R2, R2, UR7, RZ, 0x3c, !PT ;  /* 0x0000000702027c12 */ /* 0x000fc8000f8e3cff */
[----:B-1----:R-:W-:-:S04]  /*2420*/  SHF.L.U32 R3, R2, 0x1f, RZ ;  /* 0x0000001f02037819 */ /* 0x002fc800000006ff */
[----:B------:R-:W1:Y:S02]  /*2430*/  SYNCS.PHASECHK.TRANS64.TRYWAIT P0, [UR5], R3 ;  /* 0x00000003ff0075a7 */ /* 0x000e640008001105 */
[----:B-1----:R-:W-:Y:S05]  /*2440*/  @!P0 BRA `(.L_x_38) ;  /* 0x0000006c000c8947 */ /* 0x002fea0003800000 */
.L_x_140:
[----:B------:R-:W-:-:S04]  /*2450*/  UIADD3 UR6, UPT, UPT, UR6, 0x1, URZ ;  /* 0x0000000106067890 */ /* 0x000fc8000fffe0ff */
[----:B------:R-:W-:-:S04]  /*2460*/  UISETP.NE.AND UP0, UPT, UR6, 0x4, UPT ;  /* 0x000000040600788c */ /* 0x000fc8000bf05270 */
[----:B------:R-:W-:Y:S02]  /*2470*/  USEL UR5, URZ, 0x1, UP0 ;  /* 0x00000001ff057887 */ /* 0x000fe40008000000 */
[----:B------:R-:W-:-:S04]  /*2480*/  USEL UR6, UR6, URZ, UP0 ;  /* 0x000000ff06067287 */ /* 0x000fc80008000000 */
[----:B------:R-:W-:Y:S01]  /*2490*/  ULEA UR6, UR6, UR4, 0x3 ;  /* 0x0000000406067291 */ /* 0x000fe2000f8e18ff */
[----:B------:R-:W-:-:S04]  /*24a0*/  LOP3.LUT R2, R2, UR5, RZ, 0x3c, !PT ;  /* 0x0000000502027c12 */ /* 0x000fc8000f8e3cff */
[----:B------:R-:W-:Y:S01]  /*24b0*/  SHF.L.U32 R2, R2, 0x1f, RZ ;  /* 0x0000001f02027819 */ /* 0x000fe200000006ff */
[----:B-1--4-:R-:W-:-:S07]  /*24c0*/  IMAD.U32 R0, RZ, RZ, UR6 ;  /* 0x00000006ff007e24 */ /* 0x012fce000f8e00ff */
.L_x_39:
[----:B-1----:R1:W2:Y:S02]  /*24d0*/  SYNCS.PHASECHK.TRANS64.TRYWAIT P0, [R0+URZ], R2 ;  /* 0x00000002000075a7 */ /* 0x0022a400080011ff */
[----:B--2---:R-:W-:Y:S05]  /*24e0*/  @!P0 NANOSLEEP.SYNCS 0x989680 ;  /* 0x009896800000895d */ /* 0x004fea0003900000 */
[----:B------:R-:W2:Y:S02]  /*24f0*/  @!P0 SYNCS.PHASECHK.TRANS64 P0, [R0+URZ], R2 ;  /* 0x00000002000085a7 */ /* 0x000ea400080010ff */
[----:B--2---:R-:W-:Y:S05]  /*2500*/  @P0 EXIT ;  /* 0x000000000000094d */ /* 0x004fea0003800000 */
[----:B------:R-:W-:Y:S05]  /*2510*/  BRA `(.L_x_39) ;  /* 0xfffffffc00ec7947 */ /* 0x000fea000383ffff */
.L_x_17:
[----:B------:R-:W-:-:S04]  /*2520*/  UISETP.NE.AND UP1, UPT, UR37, URZ, UPT ;  /* 0x000000ff2500728c */ /* 0x000fc8000bf25270 */
[----:B------:R-:W-:-:S09]  /*2530*/  UISETP.NE.OR UP1, UPT, UR8, 0x1, UP1 ;  /* 0x000000010800788c */ /* 0x000fd20008f25670 */
[----:B------:R-:W-:Y:S05]  /*2540*/  BRA.U UP1, `(.L_x_40) ;  /* 0x0000000501487547 */ /* 0x000fea000b800000 */
[----:B------:R-:W-:Y:S01]  /*2550*/  ISETP.NE.AND P2, PT, R2, RZ, PT ;  /* 0x000000ff0200720c */ /* 0x000fe20003f45270 */
[----:B------:R-:W-:Y:S01]  /*2560*/  IMAD.MOV.U32 R12, RZ, RZ, 0x1 ;  /* 0x00000001ff0c7424 */ /* 0x000fe200078e00ff */
[----:B------:R-:W-:Y:S02]  /*2570*/  CS2R R10, SRZ ;  /* 0x00000000000a7805 */ /* 0x000fe4000001ff00 */
[----:B------:R-:W-:Y:S01]  /*2580*/  CS2R R8, SRZ ;  /* 0x0000000000087805 */ /* 0x000fe2000001ff00 */
[----:B------:R-:W-:Y:S01]  /*2590*/  UMOV UR4, 0x400 ;  /* 0x0000040000047882 */ /* 0x000fe20000000000 */
[----:B------:R-:W-:Y:S01]  /*25a0*/  UMOV UR6, URZ ;  /* 0x000000ff00067c82 */ /* 0x000fe20008000000 */
[----:B------:R-:W-:-:S12]  /*25b0*/  ULEA UR37, UR37, UR4, 0x18 ;  /* 0x0000000425257291 */ /* 0x000fd8000f8ec0ff */
.L_x_44:
[----:B------:R-:W-:Y:S02]  /*25c0*/  LEA R0, R8, UR37, 0x3 ;  /* 0x0000002508007c11 */ /* 0x000fe4000f8e18ff */
[----:B------:R-:W-:-:S03]  /*25d0*/  SHF.L.U32 R4, R9, 0x1f, RZ ;  /* 0x0000001f09047819 */ /* 0x000fc600000006ff */
[----:B------:R-:W-:Y:S01]  /*25e0*/  VIADD R5, R0, 0x100 ;  /* 0x0000010000057836 */ /* 0x000fe20000000000 */
[----:B------:R-:W1:Y:S02]  /*25f0*/  SYNCS.PHASECHK.TRANS64.TRYWAIT P0, [R0+URZ+0xf0], R4 ;  /* 0x0000f004000075a7 */ /* 0x000e6400080011ff */
[----:B-1----:R-:W-:Y:S05]  /*2600*/  @!P0 BRA `(.L_x_41) ;  /* 0x0000006800b48947 */ /* 0x002fea0003800000 */
.L_x_141:
[----:B------:R-:W-:Y:S01]  /*2610*/  ULEA UR5, UR6, UR37, 0x3 ;  /* 0x0000002506057291 */ /* 0x000fe2000f8e18ff */
[----:B-1----:R-:W-:Y:S01]  /*2620*/  PRMT R0, RZ, 0x654, R5 ;  /* 0x00000654ff007816 */ /* 0x002fe20000000005 */
[----:B------:R-:W-:Y:S01]  /*2630*/  @!P2 IMAD.MOV.U32 R4, RZ, RZ, 0x10 ;  /* 0x00000010ff04a424 */ /* 0x000fe200078e00ff */
[----:B------:R-:W-:Y:S01]  /*2640*/  SHF.L.U32 R5, R12, 0x1f, RZ ;  /* 0x0000001f0c057819 */ /* 0x000fe200000006ff */
[----:B------:R-:W-:Y:S01]  /*2650*/  UIADD3 UR4, UPT, UPT, UR5, 0x90, URZ ;  /* 0x0000009005047890 */ /* 0x000fe2000fffe0ff */
[----:B------:R1:W-:Y:S05]  /*2660*/  SYNCS.ARRIVE.TRANS64.RED.A1T0 RZ, [R0+URZ], RZ ;  /* 0x000000ff00ff79a7 */ /* 0x0003ea00081004ff */
[----:B------:R-:W-:Y:S01]  /*2670*/  IMAD.U32 R6, RZ, RZ, UR4 ;  /* 0x00000004ff067e24 */ /* 0x000fe2000f8e00ff */
[----:B------:R-:W2:Y:S04]  /*2680*/  SYNCS.PHASECHK.TRANS64.TRYWAIT P0, [UR5+0xa0], R5 ;  /* 0x0000a005ff0075a7 */ /* 0x000ea80008001105 */
[----:B------:R-:W-:Y:S01]  /*2690*/  PRMT R6, R2, 0x654, R6 ;  /* 0x0000065402067816 */ /* 0x000fe20000000006 */
[----:B-12---:R-:W-:Y:S06]  /*26a0*/  @!P0 BRA `(.L_x_42) ;  /* 0x0000006800a08947 */ /* 0x006fec0003800000 */
.L_x_143:
[----:B------:R-:W-:Y:S01]  /*26b0*/  ULEA UR4, UR6, UR37, 0x4 ;  /* 0x0000002506047291 */ /* 0x000fe2000f8e20ff */
[----:B------:R-:W-:Y:S01]  /*26c0*/  SEL R3, R6, R3, !P2 ;  /* 0x0000000306037207 */ /* 0x000fe20005000000 */
[----:B------:R-:W-:Y:S01]  /*26d0*/  UIADD3 UR5, UPT, UPT, UR5, 0x90, URZ ;  /* 0x0000009005057890 */ /* 0x000fe2000fffe0ff */
[----:B-1----:R-:W-:Y:S01]  /*26e0*/  LEA R0, R11, UR37, 0x3 ;  /* 0x000000250b007c11 */ /* 0x002fe2000f8e18ff */
[----:B------:R-:W-:Y:S01]  /*26f0*/  UIADD3 UR4, UPT, UPT, UR4, 0x120, URZ ;  /* 0x0000012004047890 */ /* 0x000fe2000fffe0ff */
[----:B------:R1:W-:Y:S01]  /*2700*/  @!P2 SYNCS.ARRIVE.TRANS64.RED RZ, [R3+URZ], R4 ;  /* 0x0000000403ffa9a7 */ /* 0x0003e200080004ff */
[----:B------:R-:W-:Y:S01]  /*2710*/  UIADD3 UR6, UPT, UPT, UR6, 0x1, URZ ;  /* 0x0000000106067890 */ /* 0x000fe2000fffe0ff */
[----:B------:R-:W-:-:S03]  /*2720*/  VIADD R8, R8, 0x1 ;  /* 0x0000000108087836 */ /* 0x000fc60000000000 */
[----:B------:R-:W-:Y:S02]  /*2730*/  UISETP.NE.AND UP0, UPT, UR6, 0x2, UPT ;  /* 0x000000020600788c */ /* 0x000fe4000bf05270 */
[----:B------:R-:W-:Y:S01]  /*2740*/  ISETP.NE.AND P0, PT, R8, 0x2, PT ;  /* 0x000000020800780c */ /* 0x000fe20003f05270 */
[----:B------:R-:W-:Y:S06]  /*2750*/  UGETNEXTWORKID.BROADCAST [UR4], [UR5] ;  /* 0x00000000040073ca */ /* 0x000fec0008000100 */
[----:B------:R-:W-:Y:S02]  /*2760*/  USEL UR4, URZ, 0x1, UP0 ;  /* 0x00000001ff047887 */ /* 0x000fe40008000000 */
[----:B------:R-:W-:-:S04]  /*2770*/  USEL UR6, UR6, URZ, UP0 ;  /* 0x000000ff06067287 */ /* 0x000fc80008000000 */
[----:B------:R-:W-:Y:S02]  /*2780*/  LOP3.LUT R12, R12, UR4, RZ, 0x3c, !PT ;  /* 0x000000040c0c7c12 */ /* 0x000fe4000f8e3cff */
[----:B-1----:R-:W-:-:S04]  /*2790*/  SHF.L.U32 R4, R10, 0x1f, RZ ;  /* 0x0000001f0a047819 */ /* 0x002fc800000006ff */
[----:B------:R-:W1:Y:S02]  /*27a0*/  SYNCS.PHASECHK.TRANS64.TRYWAIT P1, [R0+URZ+0x90], R4 ;  /* 0x00009004000075a7 */ /* 0x000e6400080211ff */
[----:B-1----:R-:W-:Y:S05]  /*27b0*/  @!P1 BRA `(.L_x_43) ;  /* 0x0000006800749947 */ /* 0x002fea0003800000 */
.L_x_144:
[C---:B-1----:R-:W-:Y:S01]  /*27c0*/  LEA R4, R11.reuse, UR37, 0x4 ;  /* 0x000000250b047c11 */ /* 0x042fe2000f8e20ff */
[----:B------:R-:W-:Y:S01]  /*27d0*/  VIADD R0, R0, 0xa0 ;  /* 0x000000a000007836 */ /* 0x000fe20000000000 */
[----:B------:R-:W-:Y:S01]  /*27e0*/  SEL R8, R8, RZ, P0 ;  /* 0x000000ff08087207 */ /* 0x000fe20000000000 */
[----:B------:R-:W-:-:S03]  /*27f0*/  VIADD R11, R11, 0x1 ;  /* 0x000000010b0b7836 */ /* 0x000fc60000000000 */
[----:B------:R-:W1:Y:S01]  /*2800*/  LDS.128 R4, [R4+0x120] ;  /* 0x0001200004047984 */ /* 0x000e620000000c00 */
[----:B------:R-:W-:Y:S02]  /*2810*/  PRMT R0, RZ, 0x654, R0 ;  /* 0x00000654ff007816 */ /* 0x000fe40000000000 */
[C---:B------:R-:W-:Y:S01]  /*2820*/  ISETP.NE.AND P1, PT, R11.reuse, 0x2, PT ;  /* 0x000000020b00780c */ /* 0x040fe20003f25270 */
[----:B------:R-:W-:Y:S01]  /*2830*/  @!PT LDS RZ, [RZ] ;  /* 0x00000000fffff984 */ /* 0x000fe20000000800 */
[----:B------:R-:W-:Y:S01]  /*2840*/  @!PT LDS RZ, [RZ] ;  /* 0x00000000fffff984 */ /* 0x000fe20000000800 */
[----:B------:R-:W-:Y:S01]  /*2850*/  @!PT LDS RZ, [RZ] ;  /* 0x00000000fffff984 */ /* 0x000fe20000000800 */
[----:B------:R-:W-:Y:S01]  /*2860*/  @!PT LDS RZ, [RZ] ;  /* 0x00000000fffff984 */ /* 0x000fe20000000800 */
[----:B------:R2:W-:Y:S06]  /*2870*/  MEMBAR.ALL.CTA ;  /* 0x0000000000007992 */ /* 0x0005ec0000008000 */
[----:B--2---:R-:W2:Y:S01]  /*2880*/  FENCE.VIEW.ASYNC.S ;  /* 0x00000000000073c6 */ /* 0x004ea20000000000 */
[----:B------:R-:W-:Y:S01]  /*2890*/  SEL R11, R11, RZ, P1 ;  /* 0x000000ff0b0b7207 */ /* 0x000fe20000800000 */
[----:B--2---:R2:W-:Y:S01]  /*28a0*/  SYNCS.ARRIVE.TRANS64.RED.A1T0 RZ, [R0+URZ], RZ ;  /* 0x000000ff00ff79a7 */ /* 0x0045e200081004ff */
[----:B-1----:R-:W-:-:S02]  /*28b0*/  LOP3.LUT P3, RZ, R6, 0x1, RZ, 0xc0, !PT ;  /* 0x0000000106ff7812 */ /* 0x002fc4000786c0ff */
[----:B------:R-:W-:-:S04]  /*28c0*/  SEL R4, RZ, 0x1, P1 ;  /* 0x00000001ff047807 */ /* 0x000fc80000800000 */
[----:B------:R-:W-:Y:S02]  /*28d0*/  LOP3.LUT R10, R10, R4, RZ, 0x3c, !PT ;  /* 0x000000040a0a7212 */ /* 0x000fe400078e3cff */
[----:B--2---:R-:W-:-:S04]  /*28e0*/  SEL R0, RZ, 0x1, P0 ;  /* 0x00000001ff007807 */ /* 0x004fc80000000000 */
[----:B------:R-:W-:Y:S01]  /*28f0*/  LOP3.LUT R9, R9, R0, RZ, 0x3c, !PT ;  /* 0x0000000009097212 */ /* 0x000fe200078e3cff */
[----:B------:R-:W-:Y:S06]  /*2900*/  @P3 BRA `(.L_x_44) ;  /* 0xfffffffc002c3947 */ /* 0x000fec000383ffff */
[----:B------:R-:W-:Y:S01]  /*2910*/  ULEA UR5, UR6, UR37, 0x3 ;  /* 0x0000002506057291 */ /* 0x000fe2000f8e18ff */
[----:B------:R-:W-:-:S08]  /*2920*/  SHF.L.U32 R2, R12, 0x1f, RZ ;  /* 0x0000001f0c027819 */ /* 0x000fd000000006ff */
[----:B------:R-:W1:Y:S02]  /*2930*/  SYNCS.PHASECHK.TRANS64 P0, [UR5+0xa0], R2 ;  /* 0x0000a002ff0075a7 */ /* 0x000e640008001005 */
[----:B-1----:R-:W-:Y:S05]  /*2940*/  @P0 BRA `(.L_x_45) ;  /* 0x0000000000080947 */ /* 0x002fea0003800000 */
[----:B------:R-:W1:Y:S02]  /*2950*/  SYNCS.PHASECHK.TRANS64.TRYWAIT P0, [UR5+0xa0], R2 ;  /* 0x0000a002ff0075a7 */ /* 0x000e640008001105 */
[----:B-1----:R-:W-:Y:S05]  /*2960*/  @!P0 BRA `(.L_x_46) ;  /* 0x00000068001c8947 */ /* 0x002fea0003800000 */
.L_x_45:
[----:B------:R-:W-:-:S04]  /*2970*/  UIADD3 UR4, UPT, UPT, UR6, 0x1, URZ ;  /* 0x0000000106047890 */ /* 0x000fc8000fffe0ff */
[----:B------:R-:W-:-:S04]  /*2980*/  UISETP.NE.AND UP0, UPT, UR4, 0x2, UPT ;  /* 0x000000020400788c */ /* 0x000fc8000bf05270 */
[----:B------:R-:W-:Y:S02]  /*2990*/  USEL UR7, URZ, 0x1, UP0 ;  /* 0x00000001ff077887 */ /* 0x000fe40008000000 */
[----:B------:R-:W-:-:S04]  /*29a0*/  USEL UR4, UR4, URZ, UP0 ;  /* 0x000000ff04047287 */ /* 0x000fc80008000000 */
[----:B------:R-:W-:Y:S01]  /*29b0*/  ULEA UR4, UR4, UR37, 0x3 ;  /* 0x0000002504047291 */ /* 0x000fe2000f8e18ff */
[----:B-1----:R-:W-:-:S04]  /*29c0*/  LOP3.LUT R2, R12, UR7, RZ, 0x3c, !PT ;  /* 0x000000070c027c12 */ /* 0x002fc8000f8e3cff */
[----:B------:R-:W-:-:S04]  /*29d0*/  SHF.L.U32 R0, R2, 0x1f, RZ ;  /* 0x0000001f02007819 */ /* 0x000fc800000006ff */
[----:B------:R-:W1:Y:S02]  /*29e0*/  SYNCS.PHASECHK.TRANS64 P0, [UR4+0xa0], R0 ;  /* 0x0000a000ff0075a7 */ /* 0x000e640008001004 */
[----:B-1----:R-:W-:Y:S05]  /*29f0*/  @P0 EXIT ;  /* 0x000000000000094d */ /* 0x002fea0003800000 */
[----:B------:R-:W-:Y:S02]  /*2a00*/  SHF.L.U32 R2, R2, 0x1f, RZ ;  /* 0x0000001f02027819 */ /* 0x000fe400000006ff */
[----:B------:R-:W-:-:S07]  /*2a10*/  MOV R0, UR4 ;  /* 0x0000000400007c02 */ /* 0x000fce0008000f00 */
.L_x_47:
[----:B-1----:R1:W2:Y:S02]  /*2a20*/  SYNCS.PHASECHK.TRANS64.TRYWAIT P0, [R0+URZ+0xa0], R2 ;  /* 0x0000a002000075a7 */ /* 0x0022a400080011ff */
[----:B--2---:R-:W-:Y:S05]  /*2a30*/  @!P0 NANOSLEEP.SYNCS 0x989680 ;  /* 0x009896800000895d */ /* 0x004fea0003900000 */
[----:B------:R-:W2:Y:S02]  /*2a40*/  @!P0 SYNCS.PHASECHK.TRANS64 P0, [R0+URZ+0xa0], R2 ;  /* 0x0000a002000085a7 */ /* 0x000ea400080010ff */
[----:B--2---:R-:W-:Y:S05]  /*2a50*/  @P0 EXIT ;  /* 0x000000000000094d */ /* 0x004fea0003800000 */
[----:B------:R-:W-:Y:S05]  /*2a60*/  BRA `(.L_x_47) ;  /* 0xfffffffc00ec7947 */ /* 0x000fea000383ffff */
.L_x_40:
[----:B------:R-:W-:-:S09]  /*2a70*/  UISETP.NE.AND UP1, UPT, UR8, URZ, UPT ;  /* 0x000000ff0800728c */ /* 0x000fd2000bf25270 */
[----:B------:R-:W-:Y:S05]  /*2a80*/  BRA.U UP1, `(.L_x_48) ;  /* 0x0000000d01cc7547 */ /* 0x000fea000b800000 */
[----:B------:R-:W-:Y:S01]  /*2a90*/  UMOV UR4, 0x40 ;  /* 0x0000004000047882 */ /* 0x000fe20000000000 */
[----:B------:R-:W-:Y:S01]  /*2aa0*/  NOP ;  /* 0x0000000000007918 */ /* 0x000fe20000000000 */
[----:B------:R-:W-:Y:S01]  /*2ab0*/  ULEA UR4, UR37, UR4, 0x18 ;  /* 0x0000000425047291 */ /* 0x000fe2000f8ec0ff */
[----:B------:R-:W-:Y:S02]  /*2ac0*/  UMOV UR5, 0x400 ;  /* 0x0000040000057882 */ /* 0x000fe40000000000 */
[----:B------:R-:W-:-:S06]  /*2ad0*/  ULEA UR37, UR37, UR5, 0x18 ;  /* 0x0000000525257291 */ /* 0x000fcc000f8ec0ff */
[----:B------:R-:W1:Y:S02]  /*2ae0*/  LDS.U8 R0, [UR4+0x1c] ;  /* 0x00001c04ff007984 */ /* 0x000e640008000000 */
[----:B-1----:R-:W-:-:S13]  /*2af0*/  ISETP.NE.AND P0, PT, R0, RZ, PT ;  /* 0x000000ff0000720c */ /* 0x002fda0003f05270 */
[----:B------:R-:W-:Y:S05]  /*2b00*/  @P0 BRA `(.L_x_49) ;  /* 0x0000000000580947 */ /* 0x000fea0003800000 */
[----:B------:R-:W-:-:S13]  /*2b10*/  ELECT P0, URZ, PT ;  /* 0x0000000000ff782f */ /* 0x000fda0003800000 */
[----:B------:R-:W-:Y:S05]  /*2b20*/  @!P0 BRA `(.L_x_50) ;  /* 0x0000000000608947 */ /* 0x000fea0003800000 */
[----:B------:R-:W-:Y:S01]  /*2b30*/  UMOV UR5, 0x10 ;  /* 0x0000001000057882 */ /* 0x000fe20000000000 */
[----:B------:R-:W-:Y:S01]  /*2b40*/  HFMA2 R0, -RZ, RZ, 0, 5.9604644775390625e-08 ;  /* 0x00000001ff007431 */ /* 0x000fe200000001ff */
[----:B------:R-:W-:-:S03]  /*2b50*/  MOV R2, 0xffff ;  /* 0x0000ffff00027802 */ /* 0x000fc60000000f00 */
[----:B------:R-:W-:Y:S04]  /*2b60*/  DEPBAR.LE SB1, 0x36 ;  /* 0x00009d800000791a */ /* 0x000fe80000000000 */
[----:B------:R-:W1:Y:S02]  /*2b70*/  UTCATOMSWS.FIND_AND_SET.ALIGN UP0, UR5, UR5 ;  /* 0x00000005000575e3 */ /* 0x000e640008000800 */
[----:B-1----:R-:W-:Y:S01]  /*2b80*/  MOV R3, UR5 ;  /* 0x0000000500037c02 */ /* 0x002fe20008000f00 */
[----:B------:R-:W-:Y:S06]  /*2b90*/  BRA.U UP0, `(.L_x_51) ;  /* 0x0000000100187547 */ /* 0x000fec000b800000 */
.L_x_52:
[----:B------:R-:W-:Y:S05]  /*2ba0*/  NANOSLEEP 0x64 ;  /* 0x000000640000795d */ /* 0x000fea0003800000 */
[----:B------:R-:W-:-:S05]  /*2bb0*/  UMOV UR5, 0x10 ;  /* 0x0000001000057882 */ /* 0x000fca0000000000 */
[----:B------:R-:W-:Y:S04]  /*2bc0*/  DEPBAR.LE SB1, 0x36 ;  /* 0x00009d800000791a */ /* 0x000fe80000000000 */
[----:B------:R-:W1:Y:S02]  /*2bd0*/  UTCATOMSWS.FIND_AND_SET.ALIGN UP0, UR5, UR5 ;  /* 0x00000005000575e3 */ /* 0x000e640008000800 */
[----:B-1----:R-:W-:Y:S01]  /*2be0*/  MOV R3, UR5 ;  /* 0x0000000500037c02 */ /* 0x002fe20008000f00 */
[----:B------:R-:W-:Y:S05]  /*2bf0*/  BRA.U !UP0, `(.L_x_52) ;  /* 0xfffffffd08e87547 */ /* 0x000fea000b83ffff */
.L_x_51:
[-C--:B------:R-:W-:Y:S02]  /*2c00*/  SHF.L.U32 R2, R2, R3.reuse, RZ ;  /* 0x0000000302027219 */ /* 0x080fe400000006ff */
[----:B------:R-:W-:Y:S01]  /*2c10*/  SHF.L.U32 R0, R0, R3, RZ ;  /* 0x0000000300007219 */ /* 0x000fe200000006ff */
[----:B------:R-:W-:Y:S02]  /*2c20*/  IMAD.SHL.U32 R3, R3, 0x20, RZ ;  /* 0x0000002003037824 */ /* 0x000fe400078e00ff */
[----:B------:R1:W-:Y:S04]  /*2c30*/  ATOMS.OR RZ, [UR4+0x14], R2 ;  /* 0x00001402ffff798c */ /* 0x0003e8000b000004 */
[----:B------:R1:W-:Y:S04]  /*2c40*/  ATOMS.OR RZ, [UR4+0x18], R0 ;  /* 0x00001800ffff798c */ /* 0x0003e8000b000004 */
[----:B------:R1:W-:Y:S01]  /*2c50*/  STS [UR37+0x140], R3 ;  /* 0x00014003ff007988 */ /* 0x0003e20008000825 */
[----:B------:R-:W-:Y:S05]  /*2c60*/  BRA `(.L_x_50) ;  /* 0x0000000000107947 */ /* 0x000fea0003800000 */
.L_x_49:
[----:B------:R-:W-:Y:S02]  /*2c70*/  MOV R0, 0xffffffff ;  /* 0xffffffff00007802 */ /* 0x000fe40000000f00 */
[----:B------:R-:W-:-:S03]  /*2c80*/  MOV R2, 0x2cb0 ;  /* 0x00002cb000027802 */ /* 0x000fc60000000f00 */
[----:B------:R1:W-:Y:S04]  /*2c90*/  STS [UR37+0x140], R0 ;  /* 0x00014000ff007988 */ /* 0x0003e80008000825 */
[----:B-1-3-5:R-:W-:Y:S05]  /*2ca0*/  CALL.REL.NOINC `($__internal_1_$__cuda_sm10x_tcgen05_guardrail_trap_phase_invalid_during_alloc) ;  /* 0x0000006c00647944 */ /* 0x02afea0003c00000 */
.L_x_50:
[----:B------:R-:W-:Y:S05]  /*2cb0*/  WARPSYNC.ALL ;  /* 0x0000000000007948 */ /* 0x000fea0003800000 */
[----:B------:R-:W2:Y:S01]  /*2cc0*/  S2UR UR5, SR_CgaCtaId ;  /* 0x00000000000579c3 */ /* 0x000ea20000008800 */
[----:B------:R-:W-:Y:S01]  /*2cd0*/  UMOV UR4, 0x400 ;  /* 0x0000040000047882 */ /* 0x000fe20000000000 */
[----:B------:R-:W-:-:S06]  /*2ce0*/  NOP ;  /* 0x0000000000007918 */ /* 0x000fcc0000000000 */
[----:B------:R-:W-:Y:S06]  /*2cf0*/  BAR.ARV 0x6, 0xa0 ;  /* 0x0182800000007b1d */ /* 0x000fec0000002000 */
[----:B------:R-:W4:Y:S01]  /*2d00*/  LDCU UR7, c[0x0][0x38c] ;  /* 0x00007180ff0777ac */ /* 0x000f220008000800 */
[----:B------:R-:W-:Y:S01]  /*2d10*/  IMAD.MOV.U32 R11, RZ, RZ, 0x1 ;  /* 0x00000001ff0b7424 */ /* 0x000fe200078e00ff */
[----:B------:R-:W-:Y:S01]  /*2d20*/  CS2R R8, SRZ ;  /* 0x0000000000087805 */ /* 0x000fe2000001ff00 */
[----:B------:R-:W-:Y:S01]  /*2d30*/  IMAD.MOV.U32 R10, RZ, RZ, RZ ;  /* 0x000000ffff0a7224 */ /* 0x000fe200078e00ff */
[----:B------:R-:W3:Y:S01]  /*2d40*/  LDCU UR6, c[0x0][0x38c] ;  /* 0x00007180ff0677ac */ /* 0x000ee20008000800 */
[----:B------:R-:W-:Y:S01]  /*2d50*/  UMOV UR15, URZ ;  /* 0x000000ff000f7c82 */ /* 0x000fe20008000000 */
[----:B------:R-:W-:Y:S01]  /*2d60*/  UMOV UR14, URZ ;  /* 0x000000ff000e7c82 */ /* 0x000fe20008000000 */
[----:B--2---:R-:W-:Y:S01]  /*2d70*/  ULEA UR5, UR5, UR4, 0x18 ;  /* 0x0000000405057291 */ /* 0x004fe2000f8ec0ff */
[----:B------:R-:W-:Y:S01]  /*2d80*/  UMOV UR24, 0x0 ;  /* 0x0000000000187882 */ /* 0x000fe20000000000 */
[----:B------:R-:W-:-:S02]  /*2d90*/  UMOV UR25, 0x4400010 ;  /* 0x0440001000197882 */ /* 0x000fc40000000000 */
[----:B------:R-:W-:Y:S02]  /*2da0*/  UIADD3 UR10, UPT, UPT, UR5, 0x8800, URZ ;  /* 0x00008800050a7890 */ /* 0x000fe4000fffe0ff */
[----:B------:R-:W-:Y:S02]  /*2db0*/  UIADD3 UR11, UPT, UPT, UR5, 0x10800, URZ ;  /* 0x00010800050b7890 */ /* 0x000fe4000fffe0ff */
[----:B----4-:R-:W-:Y:S01]  /*2dc0*/  UIADD3 UR7, UPT, UPT, UR7, 0x3f, URZ ;  /* 0x0000003f07077890 */ /* 0x010fe2000fffe0ff */
[----:B-1----:R-:W1:Y:S01]  /*2dd0*/  LDS R0, [UR5+0x140] ;  /* 0x00014005ff007984 */ /* 0x002e620008000800 */
[----:B------:R-:W-:Y:S02]  /*2de0*/  USHF.R.U32.HI UR10, URZ, 0x4, UR10 ;  /* 0x00000004ff0a7899 */ /* 0x000fe4000801160a */
[----:B------:R-:W-:Y:S02]  /*2df0*/  USHF.R.S32.HI UR4, URZ, 0x1f, UR7 ;  /* 0x0000001fff047899 */ /* 0x000fe40008011407 */
[----:B------:R-:W-:-:S02]  /*2e00*/  USHF.R.U32.HI UR11, URZ, 0x4, UR11 ;  /* 0x00000004ff0b7899 */ /* 0x000fc4000801160b */
[----:B------:R-:W-:Y:S02]  /*2e10*/  ULEA.HI UR4, UR4, UR7, URZ, 0x6 ;  /* 0x0000000704047291 */ /* 0x000fe4000f8f30ff */
[----:B------:R-:W-:Y:S02]  /*2e20*/  ULOP3.LUT UR10, UR10, 0x3fff, URZ, 0xc0, !UPT ;  /* 0x00003fff0a0a7892 */ /* 0x000fe4000f8ec0ff */
[----:B------:R-:W-:Y:S02]  /*2e30*/  USHF.R.S32.HI UR4, URZ, 0x6, UR4 ;  /* 0x00000006ff047899 */ /* 0x000fe40008011404 */
[----:B------:R-:W-:Y:S02]  /*2e40*/  ULOP3.LUT UR11, UR11, 0x3fff, URZ, 0xc0, !UPT ;  /* 0x00003fff0b0b7892 */ /* 0x000fe4000f8ec0ff */
[----:B------:R-:W-:Y:S01]  /*2e50*/  UISETP.LT.AND UP0, UPT, UR4, 0x1, UPT ;  /* 0x000000010400788c */ /* 0x000fe2000bf01270 */
[----:B------:R-:W-:Y:S01]  /*2e60*/  UMOV UR22, 0x0 ;  /* 0x0000000000167882 */ /* 0x000fe20000000000 */
[----:B------:R-:W-:-:S02]  /*2e70*/  UMOV UR23, 0x4400010 ;  /* 0x0440001000177882 */ /* 0x000fc40000000000 */
[----:B------:R-:W-:Y:S02]  /*2e80*/  USEL UR9, UR4, 0x1, !UP0 ;  /* 0x0000000104097887 */ /* 0x000fe4000c000000 */
[----:B------:R-:W-:Y:S02]  /*2e90*/  ULOP3.LUT UR10, UR10, 0x10000, URZ, 0xfc, !UPT ;  /* 0x000100000a0a7892 */ /* 0x000fe4000f8efcff */
[----:B------:R-:W-:Y:S02]  /*2ea0*/  ULOP3.LUT UR11, UR11, 0x10000, URZ, 0xfc, !UPT ;  /* 0x000100000b0b7892 */ /* 0x000fe4000f8efcff */
[----:B------:R-:W-:Y:S02]  /*2eb0*/  UIADD3 UR9, UPT, UPT, -UR9, URZ, URZ ;  /* 0x000000ff09097290 */ /* 0x000fe4000fffe1ff */
[----:B---3--:R-:W-:Y:S01]  /*2ec0*/  UISETP.GE.AND UP3, UPT, UR6, 0x1, UPT ;  /* 0x000000010600788c */ /* 0x008fe2000bf66270 */
[----:B------:R-:W-:Y:S01]  /*2ed0*/  UMOV UR20, 0x0 ;  /* 0x0000000000147882 */ /* 0x000fe20000000000 */
[----:B------:R-:W-:Y:S01]  /*2ee0*/  UMOV UR21, 0x4400010 ;  /* 0x0440001000157882 */ /* 0x000fe20000000000 */
[----:B------:R-:W-:Y:S01]  /*2ef0*/  UMOV UR18, 0x0 ;  /* 0x0000000000127882 */ /* 0x000fe20000000000 */
[----:B------:R-:W-:Y:S01]  /*2f00*/  UMOV UR19, 0x4400010 ;  /* 0x0440001000137882 */ /* 0x000fe20000000000 */
[----:B-1----:R-:W-:-:S15]  /*2f10*/  R2UR UR16, R0 ;  /* 0x00000000001072ca */ /* 0x002fde00000e0000 */
.L_x_59:
[----:B------:R-:W-:Y:S02]  /*2f20*/  LEA R0, R10, UR5, 0x3 ;  /* 0x000000050a007c11 */ /* 0x000fe4000f8e18ff */
[----:B------:R-:W-:Y:S02]  /*2f30*/  SHF.L.U32 R2, R9, 0x1f, RZ ;  /* 0x0000001f09027819 */ /* 0x000fe400000006ff */
[----:B------:R-:W-:Y:S01]  /*2f40*/  PLOP3.LUT P0, PT, PT, PT, UP3, 0x80, 0x8 ;  /* 0x000000000008781c */ /* 0x000fe20003f0f038 */
[----:B------:R-:W-:Y:S01]  /*2f50*/  VIADD R3, R0, 0xa0 ;  /* 0x000000a000037836 */ /* 0x000fe20000000000 */
[----:B-1----:R-:W1:Y:S02]  /*2f60*/  SYNCS.PHASECHK.TRANS64.TRYWAIT P1, [R0+URZ+0x90], R2 ;  /* 0x00009002000075a7 */ /* 0x002e6400080211ff */
[----:B-1-3--:R-:W-:Y:S09]  /*2f70*/  @!P1 BRA `(.L_x_53) ;  /* 0x0000006000b09947 */ /* 0x00aff20003800000 */
.L_x_146:
[----:B------:R-:W-:Y:S01]  /*2f80*/  LEA R4, R10, UR5, 0x4 ;  /* 0x000000050a047c11 */ /* 0x000fe2000f8e20ff */
[----:B------:R-:W-:Y:S01]  /*2f90*/  @UP3 ULEA UR6, UR14, UR5, 0x3 ;  /* 0x000000050e063291 */ /* 0x000fe2000f8e18ff */
[----:B------:R-:W-:Y:S01]  /*2fa0*/  PLOP3.LUT P2, PT, PT, PT, PT, 0x80, 0x8 ;  /* 0x000000000008781c */ /* 0x000fe20003f4f070 */
[----:B------:R-:W-:Y:S01]  /*2fb0*/  ULEA UR7, UR15, UR5, 0x3 ;  /* 0x000000050f077291 */ /* 0x000fe2000f8e18ff */
[----:B------:R-:W-:Y:S02]  /*2fc0*/  PRMT R3, RZ, 0x654, R3 ;  /* 0x00000654ff037816 */ /* 0x000fe40000000003 */
[----:B------:R-:W2:Y:S01]  /*2fd0*/  LDS.128 R4, [R4+0x120] ;  /* 0x0001200004047984 */ /* 0x000ea20000000c00 */
[----:B-1----:R-:W-:Y:S02]  /*2fe0*/  @P0 SHF.L.U32 R2, R8, 0x1f, RZ ;  /* 0x0000001f08020819 */ /* 0x002fe400000006ff */
[----:B------:R-:W-:Y:S01]  /*2ff0*/  SHF.L.U32 R0, R11, 0x1f, RZ ;  /* 0x0000001f0b007819 */ /* 0x000fe200000006ff */
[----:B------:R-:W-:Y:S01]  /*3000*/  @!PT LDS RZ, [RZ] ;  /* 0x00000000fffff984 */ /* 0x000fe20000000800 */
[----:B------:R-:W-:Y:S01]  /*3010*/  @!PT LDS RZ, [RZ] ;  /* 0x00000000fffff984 */ /* 0x000fe20000000800 */
[----:B------:R-:W-:Y:S01]  /*3020*/  @!PT LDS RZ, [RZ] ;  /* 0x00000000fffff984 */ /* 0x000fe20000000800 */
[----:B------:R-:W-:Y:S01]  /*3030*/  @!PT LDS RZ, [RZ] ;  /* 0x00000000fffff984 */ /* 0x000fe20000000800 */
[----:B------:R1:W-:Y:S06]  /*3040*/  MEMBAR.ALL.CTA ;  /* 0x0000000000007992 */ /* 0x0003ec0000008000 */
[----:B-1----:R-:W1:Y:S02]  /*3050*/  FENCE.VIEW.ASYNC.S ;  /* 0x00000000000073c6 */ /* 0x002e640000000000 */
[----:B-1----:R1:W-:Y:S01]  /*3060*/  SYNCS.ARRIVE.TRANS64.RED.A1T0 RZ, [R3+URZ], RZ ;  /* 0x000000ff03ff79a7 */ /* 0x0023e200081004ff */
[----:B------:R1:W3:Y:S01]  /*3070*/  @P0 SYNCS.PHASECHK.TRANS64.TRYWAIT P2, [UR6], R2 ;  /* 0x00000002ff0005a7 */ /* 0x0002e20008041106 */
[----:B------:R-:W-:Y:S01]  /*3080*/  ULEA.HI UR6, UR15, UR15, URZ, 0x1 ;  /* 0x0000000f0f067291 */ /* 0x000fe2000f8f08ff */
[----:B--2---:R-:W-:-:S03]  /*3090*/  LOP3.LUT P1, RZ, R6, 0x1, RZ, 0xc0, !PT ;  /* 0x0000000106ff7812 */ /* 0x004fc6000782c0ff */
[----:B------:R-:W-:Y:S02]  /*30a0*/  USHF.L.U32 UR8, UR6, 0x7, URZ ;  /* 0x0000000706087899 */ /* 0x000fe400080006ff */
[----:B------:R-:W-:Y:S02]  /*30b0*/  ULOP3.LUT UR6, UR6, 0xffe, URZ, 0xc0, !UPT ;  /* 0x00000ffe06067892 */ /* 0x000fe4000f8ec0ff */
[----:B------:R-:W-:Y:S02]  /*30c0*/  ULOP3.LUT UR8, UR8, 0xffffff00, URZ, 0xc0, !UPT ;  /* 0xffffff0008087892 */ /* 0x000fe4000f8ec0ff */
[----:B------:R-:W-:Y:S02]  /*30d0*/  UIADD3 UR6, UPT, UPT, -UR6, UR15, URZ ;  /* 0x0000000f06067290 */ /* 0x000fe4000fffe1ff */
[----:B------:R-:W-:Y:S01]  /*30e0*/  UIADD3 UR8, UPT, UPT, UR16, UR8, URZ ;  /* 0x0000000810087290 */ /* 0x000fe2000fffe0ff */
[----:B------:R-:W2:Y:S03]  /*30f0*/  SYNCS.PHASECHK.TRANS64.TRYWAIT P0, [UR7+0xd0], R0 ;  /* 0x0000d000ff0075a7 */ /* 0x000ea60008001107 */
[----:B------:R-:W-:Y:S01]  /*3100*/  ULEA UR8, UR6, UR8, 0x14 ;  /* 0x0000000806087291 */ /* 0x000fe2000f8ea0ff */
[----:B-123--:R-:W-:Y:S11]  /*3110*/  @!P0 BRA `(.L_x_54) ;  /* 0x00000060005c8947 */ /* 0x00eff60003800000 */
.L_x_148:
[----:B------:R-:W-:Y:S01]  /*3120*/  IADD3 R10, PT, PT, R10, 0x1, RZ ;  /* 0x000000010a0a7810 */ /* 0x000fe20007ffe0ff */
[----:B------:R-:W-:Y:S06]  /*3130*/  BRA.U !UP3, `(.L_x_55) ;  /* 0x000000010bc07547 */ /* 0x000fec000b800000 */
[----:B------:R-:W-:Y:S01]  /*3140*/  UPLOP3.LUT UP4, UPT, UPT, UPT, UPT, 0x40, 0x4 ;  /* 0x000000000004789c */ /* 0x000fe20003f8e870 */
[----:B------:R-:W-:Y:S01]  /*3150*/  UMOV UR13, UR9 ;  /* 0x00000009000d7c82 */ /* 0x000fe20008000000 */
[----:B------:R-:W-:Y:S01]  /*3160*/  UMOV UR12, UR4 ;  /* 0x00000004000c7c82 */ /* 0x000fe20008000000 */
[----:B------:R-:W-:-:S08]  /*3170*/  UMOV UR17, UR14 ;  /* 0x0000000e00117c82 */ /* 0x000fd00008000000 */
.L_x_58:
[----:B------:R-:W-:Y:S02]  /*3180*/  UIADD3 UR13, UPT, UPT, UR13, 0x1, URZ ;  /* 0x000000010d0d7890 */ /* 0x000fe4000fffe0ff */
[----:B--2---:R-:W-:Y:S02]  /*3190*/  ULEA UR6, UR17, UR5, 0x3 ;  /* 0x0000000511067291 */ /* 0x004fe4000f8e18ff */
[----:B------:R-:W-:Y:S01]  /*31a0*/  UISETP.NE.AND UP0, UPT, UR13, URZ, UPT ;  /* 0x000000ff0d00728c */ /* 0x000fe2000bf05270 */
[----:B---3--:R-:W-:Y:S10]  /*31b0*/  @P2 BRA `(.L_x_56) ;  /* 0x00000000000c2947 */ /* 0x008ff40003800000 */
[----:B-1----:R-:W-:Y:S04]  /*31c0*/  SHF.L.U32 R2, R8, 0x1f, RZ ;  /* 0x0000001f08027819 */ /* 0x002fe800000006ff */
[----:B------:R-:W1:Y:S02]  /*31d0*/  SYNCS.PHASECHK.TRANS64.TRYWAIT P0, [UR6], R2 ;  /* 0x00000002ff0075a7 */ /* 0x000e640008001106 */
[----:B-1----:R-:W-:Y:S05]  /*31e0*/  @!P0 BRA `(.L_x_57) ;  /* 0x0000006000408947 */ /* 0x002fea0003800000 */
.L_x_56:
[----:B------:R-:W-:Y:S01]  /*31f0*/  UISETP.NE.AND UP1, UPT, UR12, 0x1, UPT ;  /* 0x000000010c00788c */ /* 0x000fe2000bf25270 */
[----:B------:R-:W-:Y:S01]  /*3200*/  PLOP3.LUT P2, PT, PT, PT, PT, 0x80, 0x8 ;  /* 0x000000000008781c */ /* 0x000fe20003f4f070 */
[----:B------:R-:W-:Y:S02]  /*3210*/  UIADD3 UR14, UPT, UPT, UR17, 0x1, URZ ;  /* 0x00000001110e7890 */ /* 0x000fe4000fffe0ff */
[----:B------:R-:W-:Y:S02]  /*3220*/  ULEA UR28, UR17, UR11, 0xb ;  /* 0x0000000b111c7291 */ /* 0x000fe4000f8e58ff */
[----:B------:R-:W-:Y:S01]  /*3230*/  UISETP.NE.AND UP2, UPT, UR14, 0x4, UPT ;  /* 0x000000040e00788c */ /* 0x000fe2000bf45270 */
[----:B------:R-:W-:Y:S01]  /*3240*/  PLOP3.LUT P0, PT, PT, PT, UP1, 0x80, 0x8 ;  /* 0x000000000008781c */ /* 0x000fe20003f0f018 */
[----:B------:R-:W-:Y:S02]  /*3250*/  UIADD3 UR40, UPT, UPT, UR28, 0x2, URZ ;  /* 0x000000021c287890 */ /* 0x000fe4000fffe0ff */
[----:B------:R-:W-:Y:S02]  /*3260*/  USEL UR27, URZ, 0x1, UP2 ;  /* 0x00000001ff1b7887 */ /* 0x000fe40009000000 */
[----:B------:R-:W-:Y:S02]  /*3270*/  USEL UR14, UR14, URZ, UP2 ;  /* 0x000000ff0e0e7287 */ /* 0x000fe40009000000 */
[----:B------:R-:W-:Y:S02]  /*3280*/  UIADD3 UR36, UPT, UPT, UR28, 0x4, URZ ;  /* 0x000000041c247890 */ /* 0x000fe4000fffe0ff */
[----:B------:R-:W-:Y:S01]  /*3290*/  @UP1 ULEA UR26, UR14, UR5, 0x3 ;  /* 0x000000050e1a1291 */ /* 0x000fe2000f8e18ff */
[----:B------:R-:W-:Y:S01]  /*32a0*/  LOP3.LUT R8, R8, UR27, RZ, 0x3c, !PT ;  /* 0x0000001b08087c12 */ /* 0x000fe2000f8e3cff */
[----:B------:R-:W-:Y:S02]  /*32b0*/  UIADD3 UR32, UPT, UPT, UR28, 0x6, URZ ;  /* 0x000000061c207890 */ /* 0x000fe4000fffe0ff */
[----:B------:R-:W-:Y:S01]  /*32c0*/  UIADD3 UR6, UPT, UPT, UR6, 0x20, URZ ;  /* 0x0000002006067890 */ /* 0x000fe2000fffe0ff */
[----:B-1----:R-:W-:Y:S01]  /*32d0*/  @P0 SHF.L.U32 R0, R8, 0x1f, RZ ;  /* 0x0000001f08000819 */ /* 0x002fe200000006ff */
[----:B------:R-:W-:Y:S01]  /*32e0*/  UIADD3 UR12, UPT, UPT, UR12, -0x1, URZ ;  /* 0xffffffff0c0c7890 */ /* 0x000fe2000fffe0ff */
[----:B------:R-:W-:Y:S02]  /*32f0*/  UMOV UR29, 0x40004040 ;  /* 0x40004040001d7882 */ /* 0x000fe40000000000 */
[----:B------:R2:W3:Y:S01]  /*3300*/  @P0 SYNCS.PHASECHK.TRANS64.TRYWAIT P2, [UR26], R0 ;  /* 0x00000000ff0005a7 */ /* 0x0004e2000804111a */
[----:B------:R-:W-:Y:S01]  /*3310*/  ULEA UR26, UR17, UR10, 0x9 ;  /* 0x0000000a111a7291 */ /* 0x000fe2000f8e48ff */
[----:B------:R-:W-:Y:S01]  /*3320*/  UMOV UR27, 0x40004040 ;  /* 0x40004040001b7882 */ /* 0x000fe20000000000 */
[----:B------:R-:W-:Y:S02]  /*3330*/  UMOV UR41, 0x40004040 ;  /* 0x4000404000297882 */ /* 0x000fe40000000000 */
[----:B------:R-:W-:Y:S02]  /*3340*/  UIADD3 UR38, UPT, UPT, UR26, 0x2, URZ ;  /* 0x000000021a267890 */ /* 0x000fe4000fffe0ff */
[----:B------:R-:W-:Y:S02]  /*3350*/  UIADD3 UR34, UPT, UPT, UR26, 0x4, URZ ;  /* 0x000000041a227890 */ /* 0x000fe4000fffe0ff */
[----:B------:R-:W-:Y:S01]  /*3360*/  UIADD3 UR30, UPT, UPT, UR26, 0x6, URZ ;  /* 0x000000061a1e7890 */ /* 0x000fe2000fffe0ff */
[----:B------:R2:W-:Y:S01]  /*3370*/  UTCHMMA gdesc[UR26], gdesc[UR28], tmem[UR8], tmem[UR24], idesc[UR25], UP4 ;  /* 0x00ff181c1a0075ea */ /* 0x0005e2000a000008 */
[----:B------:R-:W-:Y:S01]  /*3380*/  UPLOP3.LUT UP4, UPT, UPT, UPT, UPT, 0x80, 0x8 ;  /* 0x000000000008789c */ /* 0x000fe20003f8f070 */
[----:B------:R-:W-:Y:S01]  /*3390*/  UMOV UR39, 0x40004040 ;  /* 0x4000404000277882 */ /* 0x000fe20000000000 */
[----:B------:R-:W-:Y:S01]  /*33a0*/  UMOV UR37, 0x40004040 ;  /* 0x4000404000257882 */ /* 0x000fe20000000000 */
[----:B------:R2:W-:Y:S01]  /*33b0*/  UTCHMMA gdesc[UR38], gdesc[UR40], tmem[UR8], tmem[UR22], idesc[UR23], UPT ;  /* 0x00ff1628260075ea */ /* 0x0005e2000b800008 */
[----:B------:R-:W-:Y:S01]  /*33c0*/  UMOV UR35, 0x40004040 ;  /* 0x4000404000237882 */ /* 0x000fe20000000000 */
[----:B------:R-:W-:Y:S01]  /*33d0*/  UMOV UR33, 0x40004040 ;  /* 0x4000404000217882 */ /* 0x000fe20000000000 */
[----:B------:R-:W-:Y:S01]  /*33e0*/  UMOV UR31, 0x40004040 ;  /* 0x40004040001f7882 */ /* 0x000fe20000000000 */
[----:B------:R2:W-:Y:S01]  /*33f0*/  UTCHMMA gdesc[UR34], gdesc[UR36], tmem[UR8], tmem[UR20], idesc[UR21], UPT ;  /* 0x00ff1424220075ea */ /* 0x0005e2000b800008 */
[----:B------:R2:W-:Y:S01]  /*3400*/  UTCHMMA gdesc[UR30], gdesc[UR32], tmem[UR8], tmem[UR18], idesc[UR19], UPT ;  /* 0x00ff12201e0075ea */ /* 0x0005e2000b800008 */
[----:B------:R2:W-:Y:S01]  /*3410*/  UTCBAR [UR6], URZ ;  /* 0x000000ff060073e9 */ /* 0x0005e200080000ff */
[----:B------:R-:W-:Y:S01]  /*3420*/  UMOV UR17, UR14 ;  /* 0x0000000e00117c82 */ /* 0x000fe20008000000 */
[----:B------:R-:W-:Y:S05]  /*3430*/  BRA.U UP0, `(.L_x_58) ;  /* 0xfffffffd00507547 */ /* 0x000fea000b83ffff */
.L_x_55:
[----:B------:R-:W-:Y:S01]  /*3440*/  UIADD3 UR15, UPT, UPT, UR15, 0x1, URZ ;  /* 0x000000010f0f7890 */ /* 0x000fe2000fffe0ff */
[C---:B------:R-:W-:Y:S01]  /*3450*/  ISETP.NE.AND P0, PT, R10.reuse, 0x2, PT ;  /* 0x000000020a00780c */ /* 0x040fe20003f05270 */
[----:B------:R-:W-:Y:S02]  /*3460*/  UIADD3 UR7, UPT, UPT, UR7, 0xb0, URZ ;  /* 0x000000b007077890 */ /* 0x000fe4000fffe0ff */
[----:B------:R-:W-:Y:S01]  /*3470*/  UISETP.NE.AND UP0, UPT, UR15, 0x4, UPT ;  /* 0x000000040f00788c */ /* 0x000fe2000bf05270 */
[----:B-12---:R-:W-:Y:S02]  /*3480*/  SEL R0, RZ, 0x1, P0 ;  /* 0x00000001ff007807 */ /* 0x006fe40000000000 */
[----:B------:R-:W-:Y:S01]  /*3490*/  SEL R10, R10, RZ, P0 ;  /* 0x000000ff0a0a7207 */ /* 0x000fe20000000000 */
[----:B------:R-:W-:Y:S01]  /*34a0*/  USEL UR6, URZ, 0x1, UP0 ;  /* 0x00000001ff067887 */ /* 0x000fe20008000000 */
[----:B------:R-:W-:Y:S01]  /*34b0*/  LOP3.LUT R9, R9, R0, RZ, 0x3c, !PT ;  /* 0x0000000009097212 */ /* 0x000fe200078e3cff */
[----:B------:R-:W-:Y:S01]  /*34c0*/  USEL UR15, UR15, URZ, UP0 ;  /* 0x000000ff0f0f7287 */ /* 0x000fe20008000000 */
[----:B------:R1:W-:Y:S03]  /*34d0*/  UTCBAR [UR7], URZ ;  /* 0x000000ff070073e9 */ /* 0x0003e600080000ff */
[----:B------:R-:W-:Y:S01]  /*34e0*/  LOP3.LUT R11, R11, UR6, RZ, 0x3c, !PT ;  /* 0x000000060b0b7c12 */ /* 0x000fe2000f8e3cff */
[----:B------:R-:W-:Y:S07]  /*34f0*/  @P1 BRA `(.L_x_59) ;  /* 0xfffffff800881947 */ /* 0x000fee000383ffff */
[----:B------:R-:W2:Y:S01]  /*3500*/  S2UR UR4, SR_CgaCtaId ;  /* 0x00000000000479c3 */ /* 0x000ea20000008800 */
[----:B------:R-:W-:Y:S01]  /*3510*/  ELECT P0, URZ, PT ;  /* 0x0000000000ff782f */ /* 0x000fe20003800000 */
[----:B------:R-:W-:Y:S01]  /*3520*/  IMAD.MOV.U32 R0, RZ, RZ, 0x1 ;  /* 0x00000001ff007424 */ /* 0x000fe200078e00ff */
[----:B------:R-:W-:Y:S01]  /*3530*/  UIADD3 UR5, UPT, UPT, UR5, 0xd0, URZ ;  /* 0x000000d005057890 */ /* 0x000fe2000fffe0ff */
[----:B------:R-:W-:Y:S01]  /*3540*/  SHF.L.U32 R2, R11, 0x1f, RZ ;  /* 0x0000001f0b027819 */ /* 0x000fe200000006ff */
[----:B------:R-:W-:-:S03]  /*3550*/  UMOV UR6, 0x40 ;  /* 0x0000004000067882 */ /* 0x000fc60000000000 */
[----:B------:R-:W-:Y:S01]  /*3560*/  UVIRTCOUNT.DEALLOC.SMPOOL 0x80 ;  /* 0x000000800000784c */ /* 0x000fe20000000000 */
[----:B--2---:R-:W-:Y:S02]  /*3570*/  ULEA UR4, UR4, UR6, 0x18 ;  /* 0x0000000604047291 */ /* 0x004fe4000f8ec0ff */
[----:B------:R-:W-:-:S07]  /*3580*/  ULEA UR6, UR15, UR5, 0x3 ;  /* 0x000000050f067291 */ /* 0x000fce000f8e18ff */
[----:B------:R2:W-:Y:S02]  /*3590*/  @P0 STS.U8 [UR4+0x1c], R0 ;  /* 0x00001c00ff000988 */ /* 0x0005e40008000004 */
[----:B------:R-:W4:Y:S02]  /*35a0*/  SYNCS.PHASECHK.TRANS64.TRYWAIT P0, [UR6], R2 ;  /* 0x00000002ff0075a7 */ /* 0x000f240008001106 */
[----:B--2-4-:R-:W-:Y:S05]  /*35b0*/  @!P0 BRA `(.L_x_60) ;  /* 0x0000005c00648947 */ /* 0x014fea0003800000 */
.L_x_151:
[----:B-1----:R-:W-:-:S04]  /*35c0*/  UIADD3 UR7, UPT, UPT, UR15, 0x1, URZ ;  /* 0x000000010f077890 */ /* 0x002fc8000fffe0ff */
[----:B------:R-:W-:-:S04]  /*35d0*/  UISETP.NE.AND UP0, UPT, UR7, 0x4, UPT ;  /* 0x000000040700788c */ /* 0x000fc8000bf05270 */
[----:B------:R-:W-:Y:S02]  /*35e0*/  USEL UR8, URZ, 0x1, UP0 ;  /* 0x00000001ff087887 */ /* 0x000fe40008000000 */
[----:B------:R-:W-:-:S04]  /*35f0*/  USEL UR7, UR7, URZ, UP0 ;  /* 0x000000ff07077287 */ /* 0x000fc80008000000 */
[----:B------:R-:W-:Y:S01]  /*3600*/  ULEA UR6, UR7, UR5, 0x3 ;  /* 0x0000000507067291 */ /* 0x000fe2000f8e18ff */
[----:B--2---:R-:W-:-:S04]  /*3610*/  LOP3.LUT R2, R11, UR8, RZ, 0x3c, !PT ;  /* 0x000000080b027c12 */ /* 0x004fc8000f8e3cff */
[----:B------:R-:W-:-:S04]  /*3620*/  SHF.L.U32 R3, R2, 0x1f, RZ ;  /* 0x0000001f02037819 */ /* 0x000fc800000006ff */
[----:B------:R-:W1:Y:S02]  /*3630*/  SYNCS.PHASECHK.TRANS64.TRYWAIT P0, [UR6], R3 ;  /* 0x00000003ff0075a7 */ /* 0x000e640008001106 */
[----:B-1----:R-:W-:Y:S05]  /*3640*/  @!P0 BRA `(.L_x_61) ;  /* 0x0000005c00588947 */ /* 0x002fea0003800000 */
.L_x_153:
        /* <DEDUP_REMOVED lines=9> */
.L_x_155:
[----:B------:R-:W-:-:S04]  /*36e0*/  UIADD3 UR7, UPT, UPT, UR7, 0x1, URZ ;  /* 0x0000000107077890 */ /* 0x000fc8000fffe0ff */
[----:B------:R-:W-:-:S04]  /*36f0*/  UISETP.NE.AND UP0, UPT, UR7, 0x4, UPT ;  /* 0x000000040700788c */ /* 0x000fc8000bf05270 */
[----:B------:R-:W-:Y:S02]  /*3700*/  USEL UR6, URZ, 0x1, UP0 ;  /* 0x00000001ff067887 */ /* 0x000fe40008000000 */
[----:B------:R-:W-:-:S04]  /*3710*/  USEL UR7, UR7, URZ, UP0 ;  /* 0x000000ff07077287 */ /* 0x000fc80008000000 */
[----:B------:R-:W-:Y:S01]  /*3720*/  ULEA UR7, UR7, UR5, 0x3 ;  /* 0x0000000507077291 */ /* 0x000fe2000f8e18ff */
[----:B------:R-:W-:-:S04]  /*3730*/  LOP3.LUT R2, R2, UR6, RZ, 0x3c, !PT ;  /* 0x0000000602027c12 */ /* 0x000fc8000f8e3cff */
[----:B------:R-:W-:-:S04]  /*3740*/  SHF.L.U32 R2, R2, 0x1f, RZ ;  /* 0x0000001f02027819 */ /* 0x000fc800000006ff */
[----:B------:R-:W2:Y:S02]  /*3750*/  SYNCS.PHASECHK.TRANS64.TRYWAIT P0, [UR7], R2 ;  /* 0x00000002ff0075a7 */ /* 0x000ea40008001107 */
[----:B--2---:R-:W-:Y:S05]  /*3760*/  @!P0 BRA `(.L_x_63) ;  /* 0x0000005c00408947 */ /* 0x004fea0003800000 */
.L_x_157:
[----:B------:R-:W-:Y:S01]  /*3770*/  NOP ;  /* 0x0000000000007918 */ /* 0x000fe20000000000 */
[----:B-1----:R-:W1:Y:S01]  /*3780*/  LDS R0, [UR4+0x14] ;  /* 0x00001404ff007984 */ /* 0x002e620008000800 */
[----:B------:R-:W-:Y:S01]  /*3790*/  ULOP3.LUT UR6, UR16, 0xffff, URZ, 0xc0, !UPT ;  /* 0x0000ffff10067892 */ /* 0x000fe2000f8ec0ff */
[----:B------:R-:W-:Y:S01]  /*37a0*/  UMOV UR8, 0xffff ;  /* 0x0000ffff00087882 */ /* 0x000fe20000000000 */
[----:B------:R-:W-:Y:S02]  /*37b0*/  UMOV UR5, 0x1 ;  /* 0x0000000100057882 */ /* 0x000fe40000000000 */
[----:B------:R-:W-:-:S04]  /*37c0*/  USHF.R.U32.HI UR6, URZ, 0x5, UR6 ;  /* 0x00000005ff067899 */ /* 0x000fc80008011606 */
[----:B------:R-:W-:Y:S02]  /*37d0*/  USHF.L.U32 UR8, UR8, UR6, URZ ;  /* 0x0000000608087299 */ /* 0x000fe400080006ff */
[----:B------:R-:W-:-:S04]  /*37e0*/  USHF.L.U32 UR5, UR5, UR6, URZ ;  /* 0x0000000605057299 */ /* 0x000fc800080006ff */
[----:B-1----:R-:W-:-:S04]  /*37f0*/  LOP3.LUT R0, R0, UR8, RZ, 0xc0, !PT ;  /* 0x0000000800007c12 */ /* 0x002fc8000f8ec0ff */
[----:B------:R-:W-:-:S13]  /*3800*/  ISETP.NE.AND P0, PT, R0, UR8, PT ;  /* 0x0000000800007c0c */ /* 0x000fda000bf05270 */
[----:B------:R-:W-:Y:S05]  /*3810*/  @P0 BRA `(.L_x_64) ;  /* 0x0000000000580947 */ /* 0x000fea0003800000 */
[----:B------:R-:W1:Y:S02]  /*3820*/  LDS R0, [UR4+0x18] ;  /* 0x00001804ff007984 */ /* 0x000e640008000800 */
[----:B-1----:R-:W-:-:S04]  /*3830*/  LOP3.LUT R0, R0, UR5, RZ, 0xc0, !PT ;  /* 0x0000000500007c12 */ /* 0x002fc8000f8ec0ff */
[----:B------:R-:W-:-:S13]  /*3840*/  ISETP.NE.AND P0, PT, R0, UR5, PT ;  /* 0x0000000500007c0c */ /* 0x000fda000bf05270 */
[----:B------:R-:W-:Y:S05]  /*3850*/  @P0 BRA `(.L_x_65) ;  /* 0x00000000003c0947 */ /* 0x000fea0003800000 */
[----:B------:R-:W1:Y:S01]  /*3860*/  S2R R2, SR_LANEID ;  /* 0x0000000000027919 */ /* 0x000e620000000000 */
[----:B------:R-:W-:Y:S01]  /*3870*/  ULOP3.LUT UR8, URZ, UR8, URZ, 0x33, !UPT ;  /* 0x00000008ff087292 */ /* 0x000fe2000f8e33ff */
[----:B------:R-:W-:Y:S02]  /*3880*/  VOTEU.ANY UR7, UPT, PT ;  /* 0x0000000000077886 */ /* 0x000fe400038e0100 */
[----:B------:R-:W-:-:S03]  /*3890*/  UFLO.U32 UR7, UR7 ;  /* 0x00000007000772bd */ /* 0x000fc600080e0000 */
[----:B------:R-:W-:-:S04]  /*38a0*/  IMAD.U32 R0, RZ, RZ, UR8 ;  /* 0x00000008ff007e24 */ /* 0x000fc8000f8e00ff */
[----:B------:R2:W4:Y:S02]  /*38b0*/  REDUX UR6, R0 ;  /* 0x00000000000673c4 */ /* 0x0005240000000000 */
[----:B------:R1:W-:Y:S02]  /*38c0*/  UTCATOMSWS.AND URZ, UR8 ;  /* 0x0000000800ff79e3 */ /* 0x0003e40008000000 */
[----:B-1----:R-:W-:Y:S02]  /*38d0*/  ISETP.EQ.U32.AND P0, PT, R2, UR7, PT ;  /* 0x0000000702007c0c */ /* 0x002fe4000bf02070 */
[----:B--2---:R-:W-:Y:S02]  /*38e0*/  LOP3.LUT R0, RZ, UR5, RZ, 0x33, !PT ;  /* 0x00000005ff007c12 */ /* 0x004fe4000f8e33ff */
[----:B----4-:R-:W-:Y:S02]  /*38f0*/  MOV R2, UR6 ;  /* 0x0000000600027c02 */ /* 0x010fe40008000f00 */
[----:B------:R-:W1:Y:S07]  /*3900*/  REDUX UR5, R0 ;  /* 0x00000000000573c4 */ /* 0x000e6e0000000000 */
[----:B------:R2:W-:Y:S01]  /*3910*/  @P0 ATOMS.AND RZ, [UR4+0x14], R2 ;  /* 0x00001402ffff098c */ /* 0x0005e2000a800004 */
[----:B-1----:R-:W-:-:S05]  /*3920*/  IMAD.U32 R0, RZ, RZ, UR5 ;  /* 0x00000005ff007e24 */ /* 0x002fca000f8e00ff */
[----:B------:R2:W-:Y:S01]  /*3930*/  @P0 ATOMS.AND RZ, [UR4+0x18], R0 ;  /* 0x00001800ffff098c */ /* 0x0005e2000a800004 */
[----:B------:R-:W-:Y:S05]  /*3940*/  BRA `(.L_x_66) ;  /* 0x0000000000147947 */ /* 0x000fea0003800000 */
.L_x_65:
[----:B------:R-:W-:Y:S02]  /*3950*/  MOV R2, 0x3970 ;  /* 0x0000397000027802 */ /* 0x000fe40000000f00 */
[----:B---3-5:R-:W-:Y:S05]  /*3960*/  CALL.REL.NOINC `($__internal_0_$__cuda_sm10x_tcgen05_guardrail_trap_col_being_dealloced_not_returned_by_alloc) ;  /* 0x0000006000287944 */ /* 0x028fea0003c00000 */
[----:B------:R-:W-:Y:S05]  /*3970*/  BRA `(.L_x_66) ;  /* 0x0000000000087947 */ /* 0x000fea0003800000 */
.L_x_64:
[----:B------:R-:W-:Y:S02]  /*3980*/  MOV R2, 0x39a0 ;  /* 0x000039a000027802 */ /* 0x000fe40000000f00 */
[----:B---3-5:R-:W-:Y:S05]  /*3990*/  CALL.REL.NOINC `($__internal_2_$__cuda_sm10x_tcgen05_guardrail_trap_unallocated_columns_being_dealloced) ;  /* 0x0000006000347944 */ /* 0x028fea0003c00000 */
.L_x_66:
[----:B------:R-:W-:Y:S01]  /*39a0*/  NOP ;  /* 0x0000000000007918 */ /* 0x000fe20000000000 */
[----:B------:R-:W-:Y:S05]  /*39b0*/  EXIT ;  /* 0x000000000000794d */ /* 0x000fea0003800000 */
.L_x_48:
[----:B------:R-:W-:-:S09]  /*39c0*/  UISETP.NE.OR UP2, UPT, UR8, 0x3, !UP2 ;  /* 0x000000030800788c */ /* 0x000fd2000d745670 */
[----:B------:R-:W-:Y:S05]  /*39d0*/  BRA.U UP2, `(.L_x_67) ;  /* 0x0000001102087547 */ /* 0x000fea000b800000 */
[----:B------:R-:W1:Y:S01]  /*39e0*/  LDC R0, c[0x0][0xb30] ;  /* 0x0002cc00ff007b82 */ /* 0x000e620000000800 */
[----:B------:R-:W2:Y:S01]  /*39f0*/  LDCU.64 UR8, c[0x0][0x888] ;  /* 0x00011100ff0877ac */ /* 0x000ea20008000a00 */
[----:B------:R-:W-:Y:S02]  /*3a00*/  HFMA2 R27, -RZ, RZ, 0, 0 ;  /* 0x00000000ff1b7431 */ /* 0x000fe400000001ff */
[----:B------:R-:W-:Y:S01]  /*3a10*/  IMAD.MOV.U32 R29, RZ, RZ, 0x1 ;  /* 0x00000001ff1d7424 */ /* 0x000fe200078e00ff */
[----:B------:R-:W-:Y:S01]  /*3a20*/  MOV R25, 0x2000 ;  /* 0x0000200000197802 */ /* 0x000fe20000000f00 */
[----:B------:R-:W4:Y:S01]  /*3a30*/  LDCU.64 UR4, c[0x0][0x890] ;  /* 0x00011200ff0477ac */ /* 0x000f220008000a00 */
[----:B------:R-:W-:Y:S01]  /*3a40*/  IMAD.MOV.U32 R28, RZ, RZ, RZ ;  /* 0x000000ffff1c7224 */ /* 0x000fe200078e00ff */
[----:B------:R-:W3:Y:S01]  /*3a50*/  LDC R24, c[0x0][0x370] ;  /* 0x0000dc00ff187b82 */ /* 0x000ee20000000800 */
[----:B------:R-:W-:Y:S01]  /*3a60*/  UMOV UR7, 0x400 ;  /* 0x0000040000077882 */ /* 0x000fe20000000000 */
[----:B------:R-:W-:-:S02]  /*3a70*/  UPLOP3.LUT UP1, UPT, UPT, UPT, UPT, 0x40, 0x4 ;  /* 0x000000000004789c */ /* 0x000fc40003f2e870 */
[----:B------:R-:W-:-:S04]  /*3a80*/  ULEA UR7, UR37, UR7, 0x18 ;  /* 0x0000000725077291 */ /* 0x000fc8000f8ec0ff */
[----:B------:R-:W3:Y:S01]  /*3a90*/  LDC R3, c[0x0][0xb0c] ;  /* 0x0002c300ff037b82 */ /* 0x000ee20000000800 */
[----:B------:R-:W-:Y:S02]  /*3aa0*/  UIADD3 UR13, UPT, UPT, UR7, 0x58, URZ ;  /* 0x00000058070d7890 */ /* 0x000fe4000fffe0ff */
[----:B--2---:R-:W-:Y:S02]  /*3ab0*/  UISETP.NE.U32.AND UP2, UPT, UR8, URZ, UPT ;  /* 0x000000ff0800728c */ /* 0x004fe4000bf45070 */
[----:B------:R-:W-:Y:S02]  /*3ac0*/  UIADD3 UR33, UPT, UPT, UR7, 0x40, URZ ;  /* 0x0000004007217890 */ /* 0x000fe4000fffe0ff */
[----:B----4-:R-:W-:Y:S01]  /*3ad0*/  UISETP.NE.U32.AND UP3, UPT, UR4, URZ, UPT ;  /* 0x000000ff0400728c */ /* 0x010fe2000bf65070 */
[----:B------:R-:W2:Y:S01]  /*3ae0*/  LDC R18, c[0x0][0xb20] ;  /* 0x0002c800ff127b82 */ /* 0x000ea20000000800 */
[----:B-1----:R-:W-:Y:S01]  /*3af0*/  ISETP.NE.AND P1, PT, R0, 0x1, PT ;  /* 0x000000010000780c */ /* 0x002fe20003f25270 */
[----:B------:R-:W-:-:S02]  /*3b00*/  UISETP.NE.AND.EX UP2, UPT, UR9, URZ, UPT, UP2 ;  /* 0x000000ff0900728c */ /* 0x000fc4000bf45320 */
[----:B------:R-:W-:Y:S02]  /*3b10*/  UIADD3 UR25, UPT, UPT, UR7, 0x48, URZ ;  /* 0x0000004807197890 */ /* 0x000fe4000fffe0ff */
[----:B------:R-:W-:Y:S02]  /*3b20*/  UIADD3 UR17, UPT, UPT, UR7, 0x50, URZ ;  /* 0x0000005007117890 */ /* 0x000fe4000fffe0ff */
[----:B------:R-:W1:Y:S01]  /*3b30*/  LDC.64 R30, c[0x0][0x348] ;  /* 0x0000d200ff1e7b82 */ /* 0x000e620000000a00 */
[----:B------:R-:W-:Y:S02]  /*3b40*/  UPRMT UR13, UR37, 0x654, UR13 ;  /* 0x00000654250d7896 */ /* 0x000fe4000800000d */
[----:B------:R-:W-:-:S05]  /*3b50*/  UISETP.NE.AND.EX UP3, UPT, UR5, URZ, UPT, UP3 ;  /* 0x000000ff0500728c */ /* 0x000fca000bf65330 */
[----:B------:R-:W4:Y:S08]  /*3b60*/  LDC.64 R16, c[0x0][0xb10] ;  /* 0x0002c400ff107b82 */ /* 0x000f300000000a00 */
[----:B------:R-:W1:Y:S08]  /*3b70*/  LDC.64 R6, c[0x0][0xb18] ;  /* 0x0002c600ff067b82 */ /* 0x000e700000000a00 */
[----:B------:R-:W1:Y:S08]  /*3b80*/  LDC.64 R4, c[0x0][0xb28] ;  /* 0x0002ca00ff047b82 */ /* 0x000e700000000a00 */
[----:B--23--:R-:W1:Y:S02]  /*3b90*/  LDC R19, c[0x0][0x374] ;  /* 0x0000dd00ff137b82 */ /* 0x00ce640000000800 */
.L_x_78:
[C---:B------:R-:W-:Y:S02]  /*3ba0*/  LEA R0, R28.reuse, UR7, 0x3 ;  /* 0x000000071c007c11 */ /* 0x040fe4000f8e18ff */
[----:B------:R-:W-:Y:S02]  /*3bb0*/  SHF.L.U32 R2, R27, 0x1f, RZ ;  /* 0x0000001f1b027819 */ /* 0x000fe400000006ff */
[----:B------:R-:W-:Y:S02]  /*3bc0*/  LEA R20, R28, UR7, 0x4 ;  /* 0x000000071c147c11 */ /* 0x000fe4000f8e20ff */
[----:B--2---:R-:W2:Y:S02]  /*3bd0*/  SYNCS.PHASECHK.TRANS64.TRYWAIT P0, [R0+URZ+0x90], R2 ;  /* 0x00009002000075a7 */ /* 0x004ea400080011ff */
[----:B--2---:R-:W-:Y:S05]  /*3be0*/  @!P0 BRA `(.L_x_68) ;  /* 0x0000005800388947 */ /* 0x004fea0003800000 */
.L_x_158:
[----:B------:R-:W-:Y:S01]  /*3bf0*/  ISETP.GE.AND P0, PT, R40, 0x1, PT ;  /* 0x000000012800780c */ /* 0x000fe20003f06270 */
[----:B------:R-:W3:Y:S01]  /*3c00*/  LDS.128 R20, [R20+0x120] ;  /* 0x0001200014147984 */ /* 0x000ee20000000c00 */
[----:B--2---:R-:W-:Y:S01]  /*3c10*/  VIADD R0, R0, 0xa0 ;  /* 0x000000a000007836 */ /* 0x004fe20000000000 */
[----:B------:R-:W-:Y:S01]  /*3c20*/  @!PT LDS RZ, [RZ] ;  /* 0x00000000fffff984 */ /* 0x000fe20000000800 */
[----:B------:R-:W-:Y:S01]  /*3c30*/  @!PT LDS RZ, [RZ] ;  /* 0x00000000fffff984 */ /* 0x000fe20000000800 */
[----:B------:R-:W-:Y:S01]  /*3c40*/  @!PT LDS RZ, [RZ] ;  /* 0x00000000fffff984 */ /* 0x000fe20000000800 */
[----:B------:R-:W-:Y:S01]  /*3c50*/  @!PT LDS RZ, [RZ] ;  /* 0x00000000fffff984 */ /* 0x000fe20000000800 */
[----:B------:R2:W-:Y:S06]  /*3c60*/  MEMBAR.ALL.CTA ;  /* 0x0000000000007992 */ /* 0x0005ec0000008000 */
[----:B--2---:R-:W2:Y:S01]  /*3c70*/  FENCE.VIEW.ASYNC.S ;  /* 0x00000000000073c6 */ /* 0x004ea20000000000 */
[----:B------:R-:W-:Y:S04]  /*3c80*/  PRMT R0, RZ, 0x654, R0 ;  /* 0x00000654ff007816 */ /* 0x000fe80000000000 */
[----:B--2---:R2:W-:Y:S01]  /*3c90*/  SYNCS.ARRIVE.TRANS64.RED.A1T0 RZ, [R0+URZ], RZ ;  /* 0x000000ff00ff79a7 */ /* 0x0045e200081004ff */
[----:B---3--:R-:W-:Y:S11]  /*3ca0*/  LOP3.LUT P3, RZ, R22, 0x1, RZ, 0xc0, !PT ;  /* 0x0000000116ff7812 */ /* 0x008ff6000786c0ff */
[----:B------:R-:W-:Y:S02]  /*3cb0*/  @!UPT UIADD3 URZ, UPT, UPT, URZ, URZ, URZ ;  /* 0x000000fffffff290 */ /* 0x000fe4000fffe0ff */
[----:B------:R-:W-:Y:S02]  /*3cc0*/  @P3 MOV R11, R20 ;  /* 0x00000014000b3202 */ /* 0x000fe40000000f00 */
[----:B------:R-:W-:Y:S01]  /*3cd0*/  @P3 LOP3.LUT R10, R21, 0xffff, RZ, 0xc0, !PT ;  /* 0x0000ffff150a3812 */ /* 0x000fe200078ec0ff */
[----:B--2---:R-:W-:Y:S06]  /*3ce0*/  @!P0 BRA `(.L_x_69) ;  /* 0x0000000000a48947 */ /* 0x004fec0003800000 */
[-C--:B-1----:R-:W-:Y:S01]  /*3cf0*/  IMAD.HI.U32 R0, R19, R7.reuse, RZ ;  /* 0x0000000713007227 */ /* 0x082fe200078e00ff */
[----:B------:R-:W-:Y:S02]  /*3d00*/  ISETP.NE.AND P0, PT, R6, 0x1, PT ;  /* 0x000000010600780c */ /* 0x000fe40003f05270 */
[----:B------:R-:W-:Y:S01]  /*3d10*/  ISETP.NE.AND P2, PT, R40, 0x1, PT ;  /* 0x000000012800780c */ /* 0x000fe20003f45270 */
[----:B----4-:R-:W-:Y:S01]  /*3d20*/  IMAD.HI.U32 R9, R24, R16, RZ ;  /* 0x0000001018097227 */ /* 0x010fe200078e00ff */
[----:B------:R-:W-:Y:S02]  /*3d30*/  SHF.R.U32.HI R0, RZ, R18, R0 ;  /* 0x00000012ff007219 */ /* 0x000fe40000011600 */
[----:B------:R-:W-:Y:S01]  /*3d40*/  ISETP.NE.AND P4, PT, R3, 0x1, PT ;  /* 0x000000010300780c */ /* 0x000fe20003f85270 */
[----:B------:R-:W-:Y:S01]  /*3d50*/  IMAD.HI.U32 R13, R10, R7, RZ ;  /* 0x000000070a0d7227 */ /* 0x000fe200078e00ff */
[----:B------:R-:W-:Y:S02]  /*3d60*/  SHF.R.U32.HI R9, RZ, R17, R9 ;  /* 0x00000011ff097219 */ /* 0x000fe40000011609 */
[----:B------:R-:W-:Y:S01]  /*3d70*/  SEL R0, R19, R0, !P0 ;  /* 0x0000000013007207 */ /* 0x000fe20004000000 */
[----:B------:R-:W-:Y:S01]  /*3d80*/  IMAD.HI.U32 R12, R11, R16, RZ ;  /* 0x000000100b0c7227 */ /* 0x000fe200078e00ff */
[----:B------:R-:W-:Y:S03]  /*3d90*/  SEL R9, R24, R9, !P4 ;  /* 0x0000000918097207 */ /* 0x000fe60006000000 */
[-C--:B------:R-:W-:Y:S01]  /*3da0*/  IMAD.HI.U32 R8, R0, R4.reuse, RZ ;  /* 0x0000000400087227 */ /* 0x080fe200078e00ff */
[----:B------:R-:W-:Y:S03]  /*3db0*/  SHF.R.U32.HI R12, RZ, R17, R12 ;  /* 0x00000011ff0c7219 */ /* 0x000fe6000001160c */
[----:B------:R-:W-:Y:S01]  /*3dc0*/  IMAD.HI.U32 R2, R9, R4, RZ ;  /* 0x0000000409027227 */ /* 0x000fe200078e00ff */
[-C--:B------:R-:W-:Y:S02]  /*3dd0*/  @P2 SHF.R.U32.HI R0, RZ, R5.reuse, R8 ;  /* 0x00000005ff002219 */ /* 0x080fe40000011608 */
[----:B------:R-:W-:Y:S02]  /*3de0*/  SHF.R.U32.HI R8, RZ, R18, R13 ;  /* 0x00000012ff087219 */ /* 0x000fe4000001160d */
[----:B------:R-:W-:Y:S01]  /*3df0*/  @P2 SHF.R.U32.HI R9, RZ, R5, R2 ;  /* 0x00000005ff092219 */ /* 0x000fe20000011602 */
[----:B------:R-:W-:Y:S01]  /*3e00*/  IMAD R0, R40, R0, RZ ;  /* 0x0000000028007224 */ /* 0x000fe200078e02ff */
[----:B------:R-:W-:Y:S02]  /*3e10*/  SEL R8, R10, R8, !P0 ;  /* 0x000000080a087207 */ /* 0x000fe40004000000 */
[----:B------:R-:W-:Y:S01]  /*3e20*/  SEL R2, R11, R12, !P4 ;  /* 0x0000000c0b027207 */ /* 0x000fe20006000000 */
[----:B------:R-:W-:Y:S01]  /*3e30*/  IMAD R12, R40, R9, RZ ;  /* 0x00000009280c7224 */ /* 0x000fe200078e02ff */
[C---:B------:R-:W-:Y:S01]  /*3e40*/  ISETP.GE.AND P0, PT, R8.reuse, R0, PT ;  /* 0x000000000800720c */ /* 0x040fe20003f06270 */
[----:B------:R-:W-:Y:S03]  /*3e50*/  IMAD.HI.U32 R0, R8, R4, RZ ;  /* 0x0000000408007227 */ /* 0x000fe600078e00ff */
[----:B------:R-:W-:Y:S02]  /*3e60*/  ISETP.GE.OR P0, PT, R2, R12, P0 ;  /* 0x0000000c0200720c */ /* 0x000fe40000706670 */
[-C--:B------:R-:W-:Y:S04]  /*3e70*/  SHF.R.U32.HI R0, RZ, R5.reuse, R0 ;  /* 0x00000005ff007219 */ /* 0x080fe80000011600 */
[----:B------:R-:W-:Y:S05]  /*3e80*/  SEL R13, R8, R0, !P2 ;  /* 0x00000000080d7207 */ /* 0x000fea0005000000 */
[----:B------:R-:W-:Y:S02]  /*3e90*/  IMAD.MOV R12, RZ, RZ, -R13 ;  /* 0x000000ffff0c7224 */ /* 0x000fe400078e0a0d */
[----:B------:R-:W-:Y:S04]  /*3ea0*/  @!P0 IMAD.HI.U32 R0, R2, R4, RZ ;  /* 0x0000000402008227 */ /* 0x000fe800078e00ff */
[----:B------:R-:W-:Y:S01]  /*3eb0*/  IMAD R12, R40, R12, R8 ;  /* 0x0000000c280c7224 */ /* 0x000fe200078e0208 */
[----:B------:R-:W-:Y:S04]  /*3ec0*/  @!P0 SHF.R.U32.HI R0, RZ, R5, R0 ;  /* 0x00000005ff008219 */ /* 0x000fe80000011600 */
[----:B------:R-:W-:Y:S04]  /*3ed0*/  @!P0 SEL R0, R2, R0, !P2 ;  /* 0x0000000002008207 */ /* 0x000fe80005000000 */
[----:B------:R-:W-:Y:S01]  /*3ee0*/  @!P0 IADD3 R13, PT, PT, R13, -R0, RZ ;  /* 0x800000000d0d8210 */ /* 0x000fe20007ffe0ff */
[----:B------:R-:W-:Y:S01]  /*3ef0*/  @!P0 IMAD R0, R9, R12, R0 ;  /* 0x0000000c09008224 */ /* 0x000fe200078e0200 */
[----:B------:R-:W-:Y:S01]  /*3f00*/  IADD3 R9, PT, PT, -R8, RZ, RZ ;  /* 0x000000ff08097210 */ /* 0x000fe20007ffe1ff */
[--C-:B------:R-:W-:Y:S02]  /*3f10*/  IMAD.MOV R12, RZ, RZ, -R2.reuse ;  /* 0x000000ffff0c7224 */ /* 0x100fe400078e0a02 */
[----:B------:R-:W-:Y:S02]  /*3f20*/  @!P0 IMAD R8, R13, R40, R2 ;  /* 0x000000280d088224 */ /* 0x000fe400078e0202 */
[----:B------:R-:W-:Y:S02]  /*3f30*/  @!P0 IMAD.MOV.U32 R2, RZ, RZ, R0 ;  /* 0x000000ffff028224 */ /* 0x000fe400078e0000 */
[----:B------:R-:W-:Y:S02]  /*3f40*/  IMAD R11, R3, R12, R11 ;  /* 0x0000000c030b7224 */ /* 0x000fe400078e020b */
[----:B------:R-:W-:Y:S02]  /*3f50*/  IMAD R10, R6, R9, R10 ;  /* 0x00000009060a7224 */ /* 0x000fe400078e020a */
[----:B------:R-:W-:Y:S02]  /*3f60*/  IMAD R11, R2, R3, R11 ;  /* 0x00000003020b7224 */ /* 0x000fe400078e020b */
[----:B------:R-:W-:Y:S02]  /*3f70*/  IMAD R10, R8, R6, R10 ;  /* 0x00000006080a7224 */ /* 0x000fe400078e020a */
.L_x_69:
[----:B------:R-:W-:Y:S05]  /*3f80*/  BRA.U UP1, `(.L_x_70) ;  /* 0x0000000101107547 */ /* 0x000fea000b800000 */
[----:B------:R-:W-:Y:S04]  /*3f90*/  MOV R2, UR6 ;  /* 0x0000000600027c02 */ /* 0x000fe80008000f00 */
[----:B------:R-:W-:Y:S04]  /*3fa0*/  SHF.L.U32 R2, R2, 0x1f, RZ ;  /* 0x0000001f02027819 */ /* 0x000fe800000006ff */
[----:B------:R-:W2:Y:S02]  /*3fb0*/  SYNCS.PHASECHK.TRANS64.TRYWAIT P0, [UR7+0x88], R2 ;  /* 0x00008802ff0075a7 */ /* 0x000ea40008001107 */
[----:B--2---:R-:W-:Y:S05]  /*3fc0*/  @!P0 BRA `(.L_x_71) ;  /* 0x0000005400548947 */ /* 0x004fea0003800000 */
.L_x_70:
[----:B------:R-:W-:Y:S02]  /*3fd0*/  R2UR UR35, R15 ;  /* 0x000000000f2372ca */ /* 0x000fe400000e0000 */
[----:B------:R-:W-:Y:S02]  /*3fe0*/  R2UR UR34, R14 ;  /* 0x000000000e2272ca */ /* 0x000fe400000e0000 */
[----:B------:R-:W-:Y:S02]  /*3ff0*/  ISETP.NE.U32.AND P2, PT, RZ, UR4, PT ;  /* 0x00000004ff007c0c */ /* 0x000fe4000bf45070 */
[----:B------:R-:W-:Y:S02]  /*4000*/  SHF.L.U32 R14, R29, 0x1f, RZ ;  /* 0x0000001f1d0e7819 */ /* 0x000fe400000006ff */
[----:B------:R-:W-:Y:S05]  /*4010*/  ISETP.NE.AND.EX P2, PT, RZ, UR5, PT, P2 ;  /* 0x00000005ff007c0c */ /* 0x000fea000bf45320 */
[----:B------:R-:W-:Y:S02]  /*4020*/  USHF.L.U32 UR35, UR35, 0x6, URZ ;  /* 0x0000000623237899 */ /* 0x000fe400080006ff */
[----:B------:R-:W-:Y:S01]  /*4030*/  USHF.L.U32 UR34, UR34, 0x8, URZ ;  /* 0x0000000822227899 */ /* 0x000fe200080006ff */
[----:B------:R-:W-:Y:S11]  /*4040*/  BRA.U !UP3, `(.L_x_72) ;  /* 0x000000010b347547 */ /* 0x000ff6000b800000 */
[----:B------:R-:W-:Y:S01]  /*4050*/  UPLOP3.LUT UP0, UPT, UPT, UPT, UP2, 0x80, 0x8 ;  /* 0x000000000008789c */ /* 0x000fe20003f0f020 */
[----:B--2---:R-:W-:Y:S02]  /*4060*/  HFMA2 R0, -RZ, RZ, 0, 5.9604644775390625e-08 ;  /* 0x00000001ff007431 */ /* 0x004fe400000001ff */
[----:B------:R-:W-:Y:S03]  /*4070*/  IMAD.MOV.U32 R88, RZ, RZ, 0x1 ;  /* 0x00000001ff587424 */ /* 0x000fe600078e00ff */
[----:B------:R-:W-:Y:S05]  /*4080*/  PLOP3.LUT P0, PT, PT, PT, UP0, 0x80, 0x8 ;  /* 0x000000000008781c */ /* 0x000fea0003f0f008 */
[----:B------:R-:W2:Y:S01]  /*4090*/  @UP0 LDCU.64 UR10, c[0x0][0x888] ;  /* 0x00011100ff0a07ac */ /* 0x000ea20008000a00 */
[----:B------:R-:W-:Y:S07]  /*40a0*/  @UP0 UIMAD UR8, UR36, UR4, URZ ;  /* 0x00000004240802a4 */ /* 0x000fee000f8e02ff */
[----:B------:R-:W-:Y:S01]  /*40b0*/  @!P0 PRMT R88, R0, 0x7610, R88 ;  /* 0x0000761000588816 */ /* 0x000fe20000000058 */
[----:B--2---:R-:W-:Y:S03]  /*40c0*/  @UP0 UIMAD.WIDE UR10, UR8, 0x4, UR10 ;  /* 0x00000004080a08a5 */ /* 0x004fe6000f8e020a */
[----:B------:R-:W2:Y:S03]  /*40d0*/  @!UP0 LDCU UR8, c[0x0][0x880] ;  /* 0x00011000ff0887ac */ /* 0x000ea60008000800 */
[----:B------:R-:W-:Y:S01]  /*40e0*/  IMAD.U32 R8, RZ, RZ, UR10 ;  /* 0x0000000aff087e24 */ /* 0x000fe2000f8e00ff */
[----:B------:R-:W-:Y:S05]  /*40f0*/  MOV R9, UR11 ;  /* 0x0000000b00097c02 */ /* 0x000fea0008000f00 */
[----:B-----5:R3:W5:Y:S02]  /*4100*/  @P0 LDG.E R49, desc[UR46][R8.64] ;  /* 0x0000002e08310981 */ /* 0x020764000c1e1900 */
[----:B--23--:R-:W-:Y:S07]  /*4110*/  @!P0 IMAD.U32 R49, RZ, RZ, UR8 ;  /* 0x00000008ff318e24 */ /* 0x00cfee000f8e00ff */
.L_x_72:
[----:B-----5:R-:W-:Y:S01]  /*4120*/  @!P2 FSETP.EQ.AND P0, PT, R49, RZ, PT ;  /* 0x000000ff3100a20b */ /* 0x020fe20003f02000 */
[----:B------:R-:W-:Y:S01]  /*4130*/  @!UPT UIADD3 URZ, UPT, UPT, URZ, URZ, URZ ;  /* 0x000000fffffff290 */ /* 0x000fe2000fffe0ff */
[----:B------:R-:W-:Y:S11]  /*4140*/  @!P2 BRA `(.L_x_73) ;  /* 0x000000000014a947 */ /* 0x000ff60003800000 */
[----:B------:R-:W-:Y:S02]  /*4150*/  LOP3.LUT P2, RZ, R88, 0xff, RZ, 0xc0, !PT ;  /* 0x000000ff58ff7812 */ /* 0x000fe4000784c0ff */
[----:B------:R-:W-:Y:S04]  /*4160*/  PLOP3.LUT P0, PT, PT, PT, UP0, 0x80, 0x8 ;  /* 0x000000000008781c */ /* 0x000fe80003f0f008 */
[----:B------:R-:W-:Y:S07]  /*4170*/  PLOP3.LUT P0, PT, P0, PT, PT, 0x8, 0x80 ;  /* 0x000000000080781c */ /* 0x000fee000070e170 */
[----:B------:R-:W-:Y:S11]  /*4180*/  @P2 FSETP.EQ.AND P0, PT, R49, RZ, PT ;  /* 0x000000ff3100220b */ /* 0x000ff60003f02000 */
[----:B------:R-:W-:Y:S02]  /*4190*/  @!UPT UIADD3 URZ, UPT, UPT, URZ, URZ, URZ ;  /* 0x000000fffffff290 */ /* 0x000fe4000fffe0ff */
.L_x_73:
[----:B------:R-:W3:Y:S01]  /*41a0*/  SYNCS.PHASECHK.TRANS64.TRYWAIT P2, [UR7+0x60], R14 ;  /* 0x0000600eff0075a7 */ /* 0x000ee20008041107 */
[----:B------:R-:W-:Y:S04]  /*41b0*/  ELECT P4, URZ, PT ;  /* 0x0000000000ff782f */ /* 0x000fe80003880000 */
[----:B------:R-:W-:Y:S11]  /*41c0*/  PLOP3.LUT P4, PT, P0, P4, PT, 0xf2, 0x2f ;  /* 0x00000000002f781c */ /* 0x000ff60000789e72 */
[----:B------:R-:W-:Y:S02]  /*41d0*/  @!UPT UIADD3 URZ, UPT, UPT, URZ, URZ, URZ ;  /* 0x000000fffffff290 */ /* 0x000fe4000fffe0ff */
[----:B-1----:R-:W-:Y:S05]  /*41e0*/  @!P4 IADD3 R8, P0, PT, R30, 0x580, RZ ;  /* 0x000005801e08c810 */ /* 0x002fea0007f1e0ff */
[----:B--2---:R-:W-:Y:S01]  /*41f0*/  @!P4 IMAD.X R2, RZ, RZ, R31, P0 ;  /* 0x000000ffff02c224 */ /* 0x004fe200000e061f */
[----:B---3--:R-:W-:Y:S07]  /*4200*/  @!P2 BRA `(.L_x_74) ;  /* 0x0000005000dca947 */ /* 0x008fee0003800000 */
.L_x_161:
[----:B------:R-:W-:Y:S01]  /*4210*/  @!P4 R2UR UR8, R2 ;  /* 0x000000000208c2ca */ /* 0x000fe200000e0000 */
[----:B------:R-:W-:Y:S01]  /*4220*/  VOTEU.ALL UP1, P4 ;  /* 0x0000000000ff7886 */ /* 0x000fe20002020000 */
[----:B------:R-:W-:Y:S01]  /*4230*/  @!P4 R2UR UR9, R8 ;  /* 0x000000000809c2ca */ /* 0x000fe200000e0000 */
[----:B-1----:R-:W-:Y:S01]  /*4240*/  @!P4 IMAD.MOV.U32 R0, RZ, RZ, 0x2000 ;  /* 0x00002000ff00c424 */ /* 0x002fe200078e00ff */
[----:B------:R-:W-:Y:S01]  /*4250*/  UMOV UR10, 0x0 ;  /* 0x00000000000a7882 */ /* 0x000fe20000000000 */
[----:B------:R-:W-:Y:S01]  /*4260*/  UMOV UR11, 0x10000000 ;  /* 0x10000000000b7882 */ /* 0x000fe20000000000 */
[----:B------:R-:W-:Y:S01]  /*4270*/  @!UP1 UIADD3 UR32, UPT, UPT, UR7, 0x400, URZ ;  /* 0x0000040007209890 */ /* 0x000fe2000fffe0ff */
[----:B------:R-:W-:Y:S06]  /*4280*/  VOTEU.ALL UP1, P4 ;  /* 0x0000000000ff7886 */ /* 0x000fec0002020000 */
[----:B------:R-:W-:Y:S01]  /*4290*/  IMAD.U32 R9, RZ, RZ, UR8 ;  /* 0x00000008ff097e24 */ /* 0x000fe2000f8e00ff */
[----:B------:R-:W-:Y:S01]  /*42a0*/  UPRMT UR8, UR37, 0x654, UR33 ;  /* 0x0000065425087896 */ /* 0x000fe20008000021 */
[----:B------:R-:W-:Y:S03]  /*42b0*/  IMAD.U32 R8, RZ, RZ, UR9 ;  /* 0x00000009ff087e24 */ /* 0x000fe6000f8e00ff */
[----:B------:R-:W-:Y:S02]  /*42c0*/  @!P4 R2UR UR15, R9 ;  /* 0x00000000090fc2ca */ /* 0x000fe400000e0000 */
[----:B------:R-:W-:Y:S02]  /*42d0*/  @!P4 R2UR UR14, R8 ;  /* 0x00000000080ec2ca */ /* 0x000fe400000e0000 */
[----:B------:R-:W-:Y:S05]  /*42e0*/  @!P4 IADD3 R8, P0, PT, R30, 0x580, RZ ;  /* 0x000005801e08c810 */ /* 0x000fea0007f1e0ff */
[----:B------:R-:W-:Y:S06]  /*42f0*/  @!P4 IMAD.X R2, RZ, RZ, R31, P0 ;  /* 0x000000ffff02c224 */ /* 0x000fec00000e061f */
[----:B------:R1:W-:Y:S01]  /*4300*/  @!UP1 UTMALDG.3D [UR32], [UR14], desc[UR10] ;  /* 0x00000a200e0095b4 */ /* 0x0003e20008011000 */
[----:B------:R1:W-:Y:S01]  /*4310*/  @!P4 SYNCS.ARRIVE.TRANS64.RED.A0TR RZ, [UR7+0x40], R0 ;  /* 0x00004000ffffc9a7 */ /* 0x0003e20008300407 */
[----:B------:R-:W-:Y:S01]  /*4320*/  SYNCS.ARRIVE.TRANS64.RED.A1T0 RZ, [UR8], RZ ;  /* 0x000000ffffff79a7 */ /* 0x000fe20008100408 */
[----:B------:R-:W2:Y:S02]  /*4330*/  SYNCS.PHASECHK.TRANS64.TRYWAIT P2, [UR7+0x68], R14 ;  /* 0x0000680eff0075a7 */ /* 0x000ea40008041107 */
[----:B-12---:R-:W-:Y:S05]  /*4340*/  @!P2 BRA `(.L_x_75) ;  /* 0x0000005000a4a947 */ /* 0x006fea0003800000 */
.L_x_163:
[----:B------:R-:W-:Y:S01]  /*4350*/  @!P4 R2UR UR8, R2 ;  /* 0x000000000208c2ca */ /* 0x000fe200000e0000 */
[----:B------:R-:W-:Y:S01]  /*4360*/  VOTEU.ALL UP1, P4 ;  /* 0x0000000000ff7886 */ /* 0x000fe20002020000 */
[----:B------:R-:W-:Y:S01]  /*4370*/  @!P4 R2UR UR9, R8 ;  /* 0x000000000809c2ca */ /* 0x000fe200000e0000 */
[----:B-1----:R-:W-:Y:S01]  /*4380*/  @!P4 IMAD.MOV.U32 R0, RZ, RZ, 0x2000 ;  /* 0x00002000ff00c424 */ /* 0x002fe200078e00ff */
[----:B------:R-:W-:Y:S01]  /*4390*/  UMOV UR10, 0x0 ;  /* 0x00000000000a7882 */ /* 0x000fe20000000000 */
[----:B------:R-:W-:Y:S01]  /*43a0*/  UMOV UR11, 0x10000000 ;  /* 0x10000000000b7882 */ /* 0x000fe20000000000 */
[----:B------:R-:W-:Y:S02]  /*43b0*/  @!UP1 UIADD3 UR26, UPT, UPT, UR34, 0x40, URZ ;  /* 0x00000040221a9890 */ /* 0x000fe4000fffe0ff */
[----:B------:R-:W-:Y:S01]  /*43c0*/  @!UP1 UIADD3 UR24, UPT, UPT, UR7, 0x2400, URZ ;  /* 0x0000240007189890 */ /* 0x000fe2000fffe0ff */
[----:B------:R-:W-:Y:S01]  /*43d0*/  VOTEU.ALL UP1, P4 ;  /* 0x0000000000ff7886 */ /* 0x000fe20002020000 */
[----:B------:R-:W-:Y:S01]  /*43e0*/  UMOV UR27, UR35 ;  /* 0x00000023001b7c82 */ /* 0x000fe20008000000 */
[----:B------:R-:W-:Y:S02]  /*43f0*/  UMOV UR28, UR36 ;  /* 0x00000024001c7c82 */ /* 0x000fe40008000000 */
        /* <DEDUP_REMOVED lines=12> */
.L_x_165:
[----:B------:R-:W2:Y:S01]  /*44c0*/  LDC.64 R12, c[0x0][0xb18] ;  /* 0x0002c600ff0c7b82 */ /* 0x000ea20000000a00 */
[----:B------:R-:W-:Y:S01]  /*44d0*/  @!P4 R2UR UR8, R2 ;  /* 0x000000000208c2ca */ /* 0x000fe200000e0000 */
[----:B------:R-:W-:Y:S01]  /*44e0*/  VOTEU.ALL UP1, P4 ;  /* 0x0000000000ff7886 */ /* 0x000fe20002020000 */
[----:B------:R-:W-:Y:S01]  /*44f0*/  @!P4 R2UR UR9, R8 ;  /* 0x000000000809c2ca */ /* 0x000fe200000e0000 */
[----:B-1----:R-:W-:Y:S01]  /*4500*/  @!P4 IMAD.MOV.U32 R0, RZ, RZ, 0x2000 ;  /* 0x00002000ff00c424 */ /* 0x002fe200078e00ff */
[----:B------:R-:W-:Y:S03]  /*4510*/  UMOV UR10, 0x0 ;  /* 0x00000000000a7882 */ /* 0x000fe60000000000 */
[----:B------:R-:W1:Y:S01]  /*4520*/  @!P1 LDC R2, c[0x0][0xb0c] ;  /* 0x0002c300ff029b82 */ /* 0x000e620000000800 */
[----:B------:R-:W-:Y:S01]  /*4530*/  @!UP1 UIADD3 UR18, UPT, UPT, UR34, 0x80, URZ ;  /* 0x0000008022129890 */ /* 0x000fe2000fffe0ff */
[----:B------:R-:W-:Y:S01]  /*4540*/  @P3 SHF.R.U32.HI R26, RZ, 0x10, R21 ;  /* 0x00000010ff1a3819 */ /* 0x000fe20000011615 */
[----:B------:R-:W-:Y:S01]  /*4550*/  @!UP1 UIADD3 UR16, UPT, UPT, UR7, 0x4400, URZ ;  /* 0x0000440007109890 */ /* 0x000fe2000fffe0ff */
[----:B------:R-:W-:Y:S01]  /*4560*/  VIADD R28, R28, 0x1 ;  /* 0x000000011c1c7836 */ /* 0x000fe20000000000 */
[----:B------:R-:W-:Y:S01]  /*4570*/  VOTEU.ALL UP1, P4 ;  /* 0x0000000000ff7886 */ /* 0x000fe20002020000 */
[----:B------:R-:W-:Y:S01]  /*4580*/  UMOV UR11, 0x10000000 ;  /* 0x10000000000b7882 */ /* 0x000fe20000000000 */
[----:B------:R-:W-:Y:S01]  /*4590*/  UMOV UR19, UR35 ;  /* 0x0000002300137c82 */ /* 0x000fe20008000000 */
[----:B------:R-:W-:Y:S01]  /*45a0*/  IMAD.U32 R9, RZ, RZ, UR8 ;  /* 0x00000008ff097e24 */ /* 0x000fe2000f8e00ff */
[----:B------:R-:W-:Y:S01]  /*45b0*/  UMOV UR20, UR36 ;  /* 0x0000002400147c82 */ /* 0x000fe20008000000 */
[----:B------:R-:W-:Y:S01]  /*45c0*/  IMAD.U32 R8, RZ, RZ, UR9 ;  /* 0x00000009ff087e24 */ /* 0x000fe2000f8e00ff */
[----:B------:R-:W-:Y:S02]  /*45d0*/  UPRMT UR8, UR37, 0x654, UR17 ;  /* 0x0000065425087896 */ /* 0x000fe40008000011 */
[----:B------:R-:W-:Y:S02]  /*45e0*/  @!P4 R2UR UR15, R9 ;  /* 0x00000000090fc2ca */ /* 0x000fe400000e0000 */
[----:B------:R-:W-:Y:S02]  /*45f0*/  @!P4 R2UR UR14, R8 ;  /* 0x00000000080ec2ca */ /* 0x000fe400000e0000 */
[----:B------:R-:W3:Y:S11]  /*4600*/  LDC.64 R8, c[0x0][0xb10] ;  /* 0x0002c400ff087b82 */ /* 0x000ef60000000a00 */
[----:B------:R1:W-:Y:S01]  /*4610*/  @!UP1 UTMALDG.3D [UR16], [UR14], desc[UR10] ;  /* 0x00000a100e0095b4 */ /* 0x0003e20008011000 */
[----:B------:R5:W-:Y:S01]  /*4620*/  @!P4 SYNCS.ARRIVE.TRANS64.RED.A0TR RZ, [UR7+0x50], R0 ;  /* 0x00005000ffffc9a7 */ /* 0x000be20008300407 */
[C---:B---3--:R-:W-:Y:S01]  /*4630*/  @!P1 IMAD.HI.U32 R8, R11.reuse, R8, RZ ;  /* 0x000000080b089227 */ /* 0x048fe200078e00ff */
[----:B--2---:R-:W-:Y:S02]  /*4640*/  @!P1 ISETP.NE.AND P0, PT, R12, 0x1, PT ;  /* 0x000000010c00980c */ /* 0x004fe40003f05270 */
[----:B-1----:R-:W-:Y:S01]  /*4650*/  @!P1 ISETP.NE.AND P2, PT, R2, 0x1, PT ;  /* 0x000000010200980c */ /* 0x002fe20003f45270 */
[----:B------:R-:W-:Y:S01]  /*4660*/  SYNCS.ARRIVE.TRANS64.RED.A1T0 RZ, [UR8], RZ ;  /* 0x000000ffffff79a7 */ /* 0x000fe20008100408 */
[C---:B------:R-:W-:Y:S01]  /*4670*/  @!P1 IMAD.HI.U32 R13, R10.reuse, R13, RZ ;  /* 0x0000000d0a0d9227 */ /* 0x040fe200078e00ff */
[----:B------:R-:W-:Y:S04]  /*4680*/  @!P1 SHF.R.U32.HI R8, RZ, R9, R8 ;  /* 0x00000009ff089219 */ /* 0x000fe80000011608 */
[----:B------:R-:W-:Y:S01]  /*4690*/  @!P1 SEL R8, R11, R8, !P2 ;  /* 0x000000080b089207 */ /* 0x000fe20005000000 */
[----:B------:R-:W1:Y:S01]  /*46a0*/  SYNCS.PHASECHK.TRANS64.TRYWAIT P5, [UR7+0x78], R14 ;  /* 0x0000780eff0075a7 */ /* 0x000e6200080a1107 */
[----:B-----5:R-:W2:Y:S02]  /*46b0*/  @!P1 LDC R0, c[0x0][0xb20] ;  /* 0x0002c800ff009b82 */ /* 0x020ea40000000800 */
[----:B--2---:R-:W-:Y:S04]  /*46c0*/  @!P1 SHF.R.U32.HI R0, RZ, R0, R13 ;  /* 0x00000000ff009219 */ /* 0x004fe8000001160d */
[----:B------:R-:W-:Y:S05]  /*46d0*/  @!P1 SEL R9, R10, R0, !P0 ;  /* 0x000000000a099207 */ /* 0x000fea0004000000 */
[----:B------:R-:W-:Y:S02]  /*46e0*/  @!P1 IMAD.IADD R0, R9, 0x1, -R8 ;  /* 0x0000000109009824 */ /* 0x000fe400078e0a08 */
[----:B------:R-:W-:Y:S02]  /*46f0*/  @!P1 IMAD.IADD R8, R8, 0x1, -R9 ;  /* 0x0000000108089824 */ /* 0x000fe400078e0a09 */
[----:B------:R-:W-:Y:S02]  /*4700*/  @!P1 IMAD R11, R0, R2, R11 ;  /* 0x00000002000b9224 */ /* 0x000fe400078e020b */
[----:B------:R-:W-:Y:S01]  /*4710*/  @!P1 IMAD R10, R8, R12, R10 ;  /* 0x0000000c080a9224 */ /* 0x000fe200078e020a */
[----:B-1----:R-:W-:Y:S06]  /*4720*/  @!P5 BRA `(.L_x_77) ;  /* 0x0000004c00dcd947 */ /* 0x002fec0003800000 */
.L_x_167:
[----:B------:R-:W-:Y:S01]  /*4730*/  @!P4 IADD3 R2, P0, PT, R30, 0x580, RZ ;  /* 0x000005801e02c810 */ /* 0x000fe20007f1e0ff */
[----:B------:R-:W-:Y:S01]  /*4740*/  VOTEU.ALL UP1, P4 ;  /* 0x0000000000ff7886 */ /* 0x000fe20002020000 */
[----:B------:R-:W-:Y:S01]  /*4750*/  UMOV UR18, 0x0 ;  /* 0x0000000000127882 */ /* 0x000fe20000000000 */
[----:B------:R-:W-:Y:S01]  /*4760*/  UMOV UR19, 0x10000000 ;  /* 0x1000000000137882 */ /* 0x000fe20000000000 */
[----:B------:R-:W-:Y:S01]  /*4770*/  @!P4 R2UR UR9, R2 ;  /* 0x000000000209c2ca */ /* 0x000fe200000e0000 */
[----:B-1----:R-:W-:Y:S01]  /*4780*/  @!P4 IMAD.X R0, RZ, RZ, R31, P0 ;  /* 0x000000ffff00c224 */ /* 0x002fe200000e061f */
[----:B------:R-:W-:Y:S01]  /*4790*/  @!UP1 UIADD3 UR10, UPT, UPT, UR34, 0xc0, URZ ;  /* 0x000000c0220a9890 */ /* 0x000fe2000fffe0ff */
[----:B------:R-:W-:Y:S01]  /*47a0*/  ISETP.NE.AND P0, PT, R28, 0x2, PT ;  /* 0x000000021c00780c */ /* 0x000fe20003f05270 */
[----:B------:R-:W-:Y:S01]  /*47b0*/  UMOV UR11, UR35 ;  /* 0x00000023000b7c82 */ /* 0x000fe20008000000 */
[----:B------:R-:W-:Y:S01]  /*47c0*/  UMOV UR12, UR36 ;  /* 0x00000024000c7c82 */ /* 0x000fe20008000000 */
[----:B------:R-:W-:Y:S01]  /*47d0*/  @!P4 R2UR UR8, R0 ;  /* 0x000000000008c2ca */ /* 0x000fe200000e0000 */
[----:B------:R-:W-:Y:S01]  /*47e0*/  IMAD.IADD R14, R10, 0x1, R86 ;  /* 0x000000010a0e7824 */ /* 0x000fe200078e0256 */
[----:B------:R-:W-:Y:S01]  /*47f0*/  @P3 R2UR UR36, R26 ;  /* 0x000000001a2432ca */ /* 0x000fe200000e0000 */
[----:B------:R-:W-:Y:S01]  /*4800*/  IMAD.IADD R15, R11, 0x1, R87 ;  /* 0x000000010b0f7824 */ /* 0x000fe200078e0257 */
[----:B------:R-:W-:Y:S02]  /*4810*/  SEL R0, RZ, 0x1, P0 ;  /* 0x00000001ff007807 */ /* 0x000fe40000000000 */
[----:B------:R-:W-:Y:S01]  /*4820*/  LOP3.LUT R29, R29, 0x1, RZ, 0x3c, !PT ;  /* 0x000000011d1d7812 */ /* 0x000fe200078e3cff */
[----:B------:R-:W-:Y:S01]  /*4830*/  IMAD.U32 R8, RZ, RZ, UR9 ;  /* 0x00000009ff087e24 */ /* 0x000fe2000f8e00ff */
[----:B------:R-:W-:Y:S01]  /*4840*/  @!UP1 UIADD3 UR9, UPT, UPT, UR7, 0x58, URZ ;  /* 0x0000005807099890 */ /* 0x000fe2000fffe0ff */
[----:B------:R-:W-:Y:S02]  /*4850*/  LOP3.LUT R27, R27, R0, RZ, 0x3c, !PT ;  /* 0x000000001b1b7212 */ /* 0x000fe400078e3cff */
[----:B------:R-:W-:Y:S02]  /*4860*/  SEL R28, R28, RZ, P0 ;  /* 0x000000ff1c1c7207 */ /* 0x000fe40000000000 */
[----:B------:R-:W-:Y:S01]  /*4870*/  IMAD.U32 R9, RZ, RZ, UR8 ;  /* 0x00000008ff097e24 */ /* 0x000fe2000f8e00ff */
[----:B------:R-:W-:Y:S01]  /*4880*/  @!P4 R2UR UR14, R8 ;  /* 0x00000000080ec2ca */ /* 0x000fe200000e0000 */
[----:B------:R-:W-:Y:S01]  /*4890*/  @!UP1 UIADD3 UR8, UPT, UPT, UR7, 0x6400, URZ ;  /* 0x0000640007089890 */ /* 0x000fe2000fffe0ff */
[----:B------:R-:W-:Y:S02]  /*48a0*/  VOTEU.ALL UP1, P4 ;  /* 0x0000000000ff7886 */ /* 0x000fe40002020000 */
[----:B------:R-:W-:Y:S11]  /*48b0*/  @!P4 R2UR UR15, R9 ;  /* 0x00000000090fc2ca */ /* 0x000ff600000e0000 */
[----:B------:R-:W-:Y:S02]  /*48c0*/  @!UPT UIADD3 URZ, UPT, UPT, URZ, URZ, URZ ;  /* 0x000000fffffff290 */ /* 0x000fe4000fffe0ff */
[----:B------:R2:W-:Y:S01]  /*48d0*/  @!UP1 UTMALDG.3D [UR8], [UR14], desc[UR18] ;  /* 0x000012080e0095b4 */ /* 0x0005e20008011000 */
[----:B------:R2:W-:Y:S01]  /*48e0*/  @!P4 SYNCS.ARRIVE.TRANS64.RED.A0TR RZ, [UR7+0x58], R25 ;  /* 0x00005819ffffc9a7 */ /* 0x0005e20008300407 */
[----:B------:R-:W-:Y:S01]  /*48f0*/  UPLOP3.LUT UP1, UPT, UPT, UPT, UPT, 0x80, 0x8 ;  /* 0x000000000008789c */ /* 0x000fe20003f2f070 */
[----:B------:R-:W-:Y:S01]  /*4900*/  SYNCS.ARRIVE.TRANS64.RED.A1T0 RZ, [UR13], RZ ;  /* 0x000000ffffff79a7 */ /* 0x000fe2000810040d */
[----:B------:R-:W-:Y:S09]  /*4910*/  @P3 BRA `(.L_x_78) ;  /* 0xfffffff000a03947 */ /* 0x000ff2000383ffff */
[----:B------:R-:W-:-:S04]  /*4920*/  SHF.L.U32 R2, R29, 0x1f, RZ ;  /* 0x0000001f1d027819 */ /* 0x000fc800000006ff */
[----:B------:R-:W1:Y:S02]  /*4930*/  SYNCS.PHASECHK.TRANS64.TRYWAIT P0, [UR7+0x60], R2 ;  /* 0x00006002ff0075a7 */ /* 0x000e640008001107 */
[----:B-1----:R-:W-:Y:S05]  /*4940*/  @!P0 BRA `(.L_x_79) ;  /* 0x0000004c006c8947 */ /* 0x002fea0003800000 */
.L_x_169:
[----:B------:R-:W3:Y:S02]  /*4950*/  SYNCS.PHASECHK.TRANS64.TRYWAIT P0, [UR7+0x68], R2 ;  /* 0x00006802ff0075a7 */ /* 0x000ee40008001107 */
[----:B---3--:R-:W-:Y:S05]  /*4960*/  @!P0 BRA `(.L_x_80) ;  /* 0x0000004c007c8947 */ /* 0x008fea0003800000 */
.L_x_171:
[----:B------:R-:W3:Y:S02]  /*4970*/  SYNCS.PHASECHK.TRANS64.TRYWAIT P0, [UR7+0x70], R2 ;  /* 0x00007002ff0075a7 */ /* 0x000ee40008001107 */
[----:B---3--:R-:W-:Y:S05]  /*4980*/  @!P0 BRA `(.L_x_81) ;  /* 0x0000004c008c8947 */ /* 0x008fea0003800000 */
.L_x_173:
[----:B-1----:R-:W-:-:S07]  /*4990*/  MOV R0, UR7 ;  /* 0x0000000700007c02 */ /* 0x002fce0008000f00 */
.L_x_82:
[----:B-1----:R-:W-:-:S04]  /*49a0*/  SHF.L.U32 R2, R29, 0x1f, RZ ;  /* 0x0000001f1d027819 */ /* 0x002fc800000006ff */
[----:B------:R1:W3:Y:S03]  /*49b0*/  SYNCS.PHASECHK.TRANS64.TRYWAIT P0, [R0+URZ+0x78], R2 ;  /* 0x00007802000075a7 */ /* 0x0002e600080011ff */
[----:B---3--:R-:W-:Y:S05]  /*49c0*/  @!P0 NANOSLEEP.SYNCS 0x989680 ;  /* 0x009896800000895d */ /* 0x008fea0003900000 */
[----:B------:R-:W3:Y:S02]  /*49d0*/  @!P0 SYNCS.PHASECHK.TRANS64 P0, [R0+URZ+0x78], R2 ;  /* 0x00007802000085a7 */ /* 0x000ee400080010ff */
[----:B--23--:R-:W-:Y:S05]  /*49e0*/  @P0 EXIT ;  /* 0x000000000000094d */ /* 0x00cfea0003800000 */
[----:B------:R-:W-:Y:S05]  /*49f0*/  BRA `(.L_x_82) ;  /* 0xfffffffc00e87947 */ /* 0x000fea000383ffff */
.L_x_67:
[----:B------:R-:W-:-:S06]  /*4a00*/  UISETP.GE.AND UP1, UPT, UR8, 0x4, UPT ;  /* 0x000000040800788c */ /* 0x000fcc000bf26270 */
[----:B------:R-:W-:-:S13]  /*4a10*/  PLOP3.LUT P0, PT, PT, PT, UP1, 0x80, 0x8 ;  /* 0x000000000008781c */ /* 0x000fda0003f0f018 */
[----:B------:R-:W-:Y:S05]  /*4a20*/  @!P0 EXIT ;  /* 0x000000000000894d */ /* 0x000fea0003800000 */
[----:B------:R-:W-:Y:S01]  /*4a30*/  BAR.SYNC.DEFER_BLOCKING 0x6, 0xa0 ;  /* 0x0182800000007b1d */ /* 0x000fe20000010000 */
[C---:B------:R-:W-:Y:S01]  /*4a40*/  IMAD.SHL.U32 R4, R101.reuse, 0x40, RZ ;  /* 0x0000004065047824 */ /* 0x040fe200078e00ff */
[----:B------:R-:W-:Y:S01]  /*4a50*/  SHF.R.U32.HI R3, RZ, 0x1, R101 ;  /* 0x00000001ff037819 */ /* 0x000fe20000011665 */
[C---:B------:R-:W-:Y:S01]  /*4a60*/  IMAD.U32 R46, R101.reuse, 0x10000, RZ ;  /* 0x00010000652e7824 */ /* 0x040fe200078e00ff */
[C---:B------:R-:W-:Y:S01]  /*4a70*/  R2P PR, R101.reuse, 0x6 ;  /* 0x0000000665007804 */ /* 0x040fe20000000000 */
[C---:B------:R-:W-:Y:S01]  /*4a80*/  IMAD.SHL.U32 R2, R101.reuse, 0x20, RZ ;  /* 0x0000002065027824 */ /* 0x040fe200078e00ff */
[----:B------:R-:W-:Y:S02]  /*4a90*/  UMOV UR48, 0x400 ;  /* 0x0000040000307882 */ /* 0x000fe40000000000 */
[----:B------:R-:W1:Y:S01]  /*4aa0*/  LDC R91, c[0x0][0x370] ;  /* 0x0000dc00ff5b7b82 */ /* 0x000e620000000800 */
[----:B------:R-:W-:Y:S01]  /*4ab0*/  ULEA UR48, UR37, UR48, 0x18 ;  /* 0x0000003025307291 */ /* 0x000fe2000f8ec0ff */
[C---:B------:R-:W-:Y:S01]  /*4ac0*/  LOP3.LUT R5, R4.reuse, 0x1c0, RZ, 0xc0, !PT ;  /* 0x000001c004057812 */ /* 0x040fe200078ec0ff */
[----:B------:R-:W-:Y:S01]  /*4ad0*/  IMAD.SHL.U32 R92, R101, 0x8, RZ ;  /* 0x00000008655c7824 */ /* 0x000fe200078e00ff */
[----:B------:R-:W-:Y:S01]  /*4ae0*/  LOP3.LUT R4, R4, 0x200, RZ, 0xc0, !PT ;  /* 0x0000020004047812 */ /* 0x000fe200078ec0ff */
[----:B------:R-:W-:Y:S01]  /*4af0*/  IMAD.MOV.U32 R99, RZ, RZ, 0x20 ;  /* 0x00000020ff637424 */ /* 0x000fe200078e00ff */
[----:B------:R-:W-:Y:S01]  /*4b00*/  LOP3.LUT R3, R5, 0x8, R3, 0xf8, !PT ;  /* 0x0000000805037812 */ /* 0x000fe200078ef803 */
[----:B------:R-:W-:Y:S01]  /*4b10*/  UIADD3 UR4, UPT, UPT, UR48, 0x400, URZ ;  /* 0x0000040030047890 */ /* 0x000fe2000fffe0ff */
[----:B------:R-:W2:Y:S01]  /*4b20*/  LDC R42, c[0x0][0xb0c] ;  /* 0x0002c300ff2a7b82 */ /* 0x000ea20000000800 */
[----:B------:R-:W-:Y:S01]  /*4b30*/  LOP3.LUT R46, R46, 0x600000, RZ, 0xc0, !PT ;  /* 0x006000002e2e7812 */ /* 0x000fe200078ec0ff */
[----:B------:R-:W-:Y:S01]  /*4b40*/  IMAD.MOV.U32 R98, RZ, RZ, 0x1 ;  /* 0x00000001ff627424 */ /* 0x000fe200078e00ff */
[----:B------:R-:W-:Y:S01]  /*4b50*/  LOP3.LUT R2, R4, 0xc00, R2, 0xf8, !PT ;  /* 0x00000c0004027812 */ /* 0x000fe200078ef802 */
[----:B------:R-:W-:Y:S01]  /*4b60*/  IMAD.MOV.U32 R45, RZ, RZ, RZ ;  /* 0x000000ffff2d7224 */ /* 0x000fe200078e00ff */
[----:B------:R-:W-:-:S02]  /*4b70*/  LOP3.LUT R92, R3, 0x38, R92, 0x78, !PT ;  /* 0x00000038035c7812 */ /* 0x000fc400078e785c */
[----:B------:R-:W-:Y:S02]  /*4b80*/  CS2R R96, SRZ ;  /* 0x0000000000607805 */ /* 0x000fe4000001ff00 */
[----:B------:R-:W-:Y:S01]  /*4b90*/  SEL R100, R99, 0xffffffe0, !P2 ;  /* 0xffffffe063647807 */ /* 0x000fe20005000000 */
[----:B------:R-:W4:Y:S01]  /*4ba0*/  LDC R89, c[0x0][0xb20] ;  /* 0x0002c800ff597b82 */ /* 0x000f220000000800 */
[----:B------:R-:W3:Y:S01]  /*4bb0*/  LDS R0, [UR48+0x140] ;  /* 0x00014030ff007984 */ /* 0x000ee20008000800 */
[----:B------:R-:W-:Y:S01]  /*4bc0*/  LOP3.LUT R92, R2, R92, RZ, 0xfc, !PT ;  /* 0x0000005c025c7212 */ /* 0x000fe200078efcff */
[----:B------:R-:W-:Y:S01]  /*4bd0*/  IMAD.MOV.U32 R104, RZ, RZ, RZ ;  /* 0x000000ffff687224 */ /* 0x000fe200078e00ff */
[----:B------:R-:W-:Y:S01]  /*4be0*/  LOP3.LUT R101, R101, 0x60, RZ, 0xc0, !PT ;  /* 0x0000006065657812 */ /* 0x000fe200078ec0ff */
[----:B------:R-:W-:Y:S01]  /*4bf0*/  IMAD.U32 R94, RZ, RZ, UR4 ;  /* 0x00000004ff5e7e24 */ /* 0x000fe2000f8e00ff */
[----:B------:R-:W-:Y:S01]  /*4c00*/  SEL R99, R99, 0xffffffe0, !P1 ;  /* 0xffffffe063637807 */ /* 0x000fe20004800000 */
[----:B------:R-:W1:Y:S01]  /*4c10*/  LDCU.64 UR52, c[0x0][0x348] ;  /* 0x00006900ff3477ac */ /* 0x000e620008000a00 */
[----:B------:R-:W1:Y:S01]  /*4c20*/  LDC R41, c[0x0][0xb30] ;  /* 0x0002cc00ff297b82 */ /* 0x000e620000000800 */
[----:B------:R-:W1:Y:S01]  /*4c30*/  LDCU.64 UR38, c[0x0][0x888] ;  /* 0x00011100ff2677ac */ /* 0x000e620008000a00 */
[----:B------:R-:W1:Y:S06]  /*4c40*/  LDCU.64 UR44, c[0x0][0x890] ;  /* 0x00011200ff2c77ac */ /* 0x000e6c0008000a00 */
[----:B------:R-:W1:Y:S01]  /*4c50*/  LDC.64 R84, c[0x0][0xb10] ;  /* 0x0002c400ff547b82 */ /* 0x000e620000000a00 */
[----:B------:R-:W-:Y:S01]  /*4c60*/  UMOV UR49, URZ ;  /* 0x000000ff00317c82 */ /* 0x000fe20008000000 */
[----:B------:R-:W-:-:S06]  /*4c70*/  UMOV UR51, URZ ;  /* 0x000000ff00337c82 */ /* 0x000fcc0008000000 */
[----:B------:R-:W1:Y:S08]  /*4c80*/  LDC.64 R38, c[0x0][0xb18] ;  /* 0x0002c600ff267b82 */ /* 0x000e700000000a00 */
[----:B------:R-:W1:Y:S08]  /*4c90*/  LDC.64 R36, c[0x0][0xb28] ;  /* 0x0002ca00ff247b82 */ /* 0x000e700000000a00 */
[----:B------:R-:W1:Y:S01]  /*4ca0*/  LDC.64 R82, c[0x0][0x8b0] ;  /* 0x00022c00ff527b82 */ /* 0x000e620000000a00 */
[----:B---3--:R-:W-:-:S07]  /*4cb0*/  IMAD.IADD R46, R0, 0x1, R46 ;  /* 0x00000001002e7824 */ /* 0x008fce00078e022e */
[----:B------:R-:W3:Y:S08]  /*4cc0*/  LDC.64 R80, c[0x0][0x8a8] ;  /* 0x00022a00ff507b82 */ /* 0x000ef00000000a00 */
[----:B--2-4-:R-:W1:Y:S02]  /*4cd0*/  LDC R90, c[0x0][0x374] ;  /* 0x0000dd00ff5a7b82 */ /* 0x014e640000000800 */
.L_x_126:
[----:B------:R-:W-:Y:S02]  /*4ce0*/  LEA R0, R104, UR48, 0x3 ;  /* 0x0000003068007c11 */ /* 0x000fe4000f8e18ff */
[----:B------:R-:W-:Y:S02]  /*4cf0*/  SHF.L.U32 R2, R96, 0x1f, RZ ;  /* 0x0000001f60027819 */ /* 0x000fe400000006ff */
[----:B-1----:R-:W-:Y:S02]  /*4d00*/  LEA R16, R104, UR48, 0x4 ;  /* 0x0000003068107c11 */ /* 0x002fe4000f8e20ff */
[----:B------:R-:W2:Y:S02]  /*4d10*/  SYNCS.PHASECHK.TRANS64.TRYWAIT P0, [R0+URZ+0x90], R2 ;  /* 0x00009002000075a7 */ /* 0x000ea400080011ff */
[----:B--2---:R-:W-:Y:S05]  /*4d20*/  @!P0 BRA `(.L_x_83) ;  /* 0x0000004800bc8947 */ /* 0x004fea0003800000 */
.L_x_174:
[----:B------:R-:W4:Y:S01]  /*4d30*/  LDC.64 R10, c[0x0][0xb10] ;  /* 0x0002c400ff0a7b82 */ /* 0x000f220000000a00 */
[----:B------:R-:W3:Y:S01]  /*4d40*/  LDS.128 R16, [R16+0x120] ;  /* 0x0001200010107984 */ /* 0x000ee20000000c00 */
[----:B-1----:R-:W-:Y:S01]  /*4d50*/  ISETP.NE.AND P1, PT, R41, 0x1, PT ;  /* 0x000000012900780c */ /* 0x002fe20003f25270 */
[----:B--2---:R-:W-:Y:S01]  /*4d60*/  VIADD R0, R0, 0xa0 ;  /* 0x000000a000007836 */ /* 0x004fe20000000000 */
[----:B------:R-:W-:Y:S04]  /*4d70*/  ISETP.GE.AND P0, PT, R40, 0x1, PT ;  /* 0x000000012800780c */ /* 0x000fe80003f06270 */
[----:B------:R-:W1:Y:S01]  /*4d80*/  LDC.64 R8, c[0x0][0xb18] ;  /* 0x0002c600ff087b82 */ /* 0x000e620000000a00 */
[----:B------:R-:W-:Y:S01]  /*4d90*/  PRMT R0, RZ, 0x654, R0 ;  /* 0x00000654ff007816 */ /* 0x000fe20000000000 */
[----:B------:R-:W-:Y:S01]  /*4da0*/  @!PT LDS RZ, [RZ] ;  /* 0x00000000fffff984 */ /* 0x000fe20000000800 */
[----:B------:R-:W-:Y:S01]  /*4db0*/  @!PT LDS RZ, [RZ] ;  /* 0x00000000fffff984 */ /* 0x000fe20000000800 */
[----:B------:R-:W-:Y:S01]  /*4dc0*/  @!PT LDS RZ, [RZ] ;  /* 0x00000000fffff984 */ /* 0x000fe20000000800 */
[----:B------:R-:W-:Y:S01]  /*4dd0*/  @!PT LDS RZ, [RZ] ;  /* 0x00000000fffff984 */ /* 0x000fe20000000800 */
[----:B------:R2:W-:Y:S06]  /*4de0*/  MEMBAR.ALL.CTA ;  /* 0x0000000000007992 */ /* 0x0005ec0000008000 */
[----:B--2---:R-:W2:Y:S01]  /*4df0*/  FENCE.VIEW.ASYNC.S ;  /* 0x00000000000073c6 */ /* 0x004ea20000000000 */
[----:B------:R-:W1:Y:S08]  /*4e00*/  @!P1 LDC R12, c[0x0][0xb20] ;  /* 0x0002c800ff0c9b82 */ /* 0x000e700000000800 */
[----:B------:R-:W1:Y:S01]  /*4e10*/  @!P1 LDC R7, c[0x0][0xb0c] ;  /* 0x0002c300ff079b82 */ /* 0x000e620000000800 */
[----:B--2---:R2:W-:Y:S01]  /*4e20*/  SYNCS.ARRIVE.TRANS64.RED.A1T0 RZ, [R0+URZ], RZ ;  /* 0x000000ff00ff79a7 */ /* 0x0045e200081004ff */
[----:B---3--:R-:W-:Y:S04]  /*4e30*/  LOP3.LUT P4, RZ, R18, 0x1, RZ, 0xc0, !PT ;  /* 0x0000000112ff7812 */ /* 0x008fe8000788c0ff */
[----:B------:R-:W-:Y:S09]  /*4e40*/  P2R R102, PR, RZ, 0x10 ;  /* 0x00000010ff667803 */ /* 0x000ff20000000000 */
[----:B------:R-:W-:Y:S02]  /*4e50*/  @P4 MOV R44, R16 ;  /* 0x00000010002c4202 */ /* 0x000fe40000000f00 */
[----:B------:R-:W-:Y:S01]  /*4e60*/  @P4 LOP3.LUT R43, R17, 0xffff, RZ, 0xc0, !PT ;  /* 0x0000ffff112b4812 */ /* 0x000fe200078ec0ff */
[----:B--2-4-:R-:W-:Y:S06]  /*4e70*/  @!P0 BRA `(.L_x_84) ;  /* 0x0000000000a48947 */ /* 0x014fec0003800000 */
[----:B------:R-:W-:Y:S01]  /*4e80*/  IMAD.HI.U32 R0, R90, R39, RZ ;  /* 0x000000275a007227 */ /* 0x000fe200078e00ff */
[----:B------:R-:W-:Y:S02]  /*4e90*/  ISETP.NE.AND P0, PT, R38, 0x1, PT ;  /* 0x000000012600780c */ /* 0x000fe40003f05270 */
[----:B------:R-:W-:Y:S01]  /*4ea0*/  ISETP.NE.AND P2, PT, R40, 0x1, PT ;  /* 0x000000012800780c */ /* 0x000fe20003f45270 */
[----:B------:R-:W-:Y:S01]  /*4eb0*/  IMAD.HI.U32 R4, R91, R84, RZ ;  /* 0x000000545b047227 */ /* 0x000fe200078e00ff */
[----:B------:R-:W-:Y:S02]  /*4ec0*/  SHF.R.U32.HI R0, RZ, R89, R0 ;  /* 0x00000059ff007219 */ /* 0x000fe40000011600 */
[----:B------:R-:W-:Y:S01]  /*4ed0*/  ISETP.NE.AND P3, PT, R42, 0x1, PT ;  /* 0x000000012a00780c */ /* 0x000fe20003f65270 */
[----:B------:R-:W-:Y:S01]  /*4ee0*/  IMAD.HI.U32 R6, R43, R39, RZ ;  /* 0x000000272b067227 */ /* 0x000fe200078e00ff */
[-C--:B------:R-:W-:Y:S02]  /*4ef0*/  SHF.R.U32.HI R4, RZ, R85.reuse, R4 ;  /* 0x00000055ff047219 */ /* 0x080fe40000011604 */
[----:B------:R-:W-:Y:S01]  /*4f00*/  SEL R0, R90, R0, !P0 ;  /* 0x000000005a007207 */ /* 0x000fe20004000000 */
[----:B------:R-:W-:Y:S01]  /*4f10*/  IMAD.HI.U32 R5, R44, R84, RZ ;  /* 0x000000542c057227 */ /* 0x000fe200078e00ff */
[----:B------:R-:W-:Y:S03]  /*4f20*/  SEL R4, R91, R4, !P3 ;  /* 0x000000045b047207 */ /* 0x000fe60005800000 */
[-C--:B------:R-:W-:Y:S01]  /*4f30*/  IMAD.HI.U32 R3, R0, R36.reuse, RZ ;  /* 0x0000002400037227 */ /* 0x080fe200078e00ff */
[----:B------:R-:W-:Y:S03]  /*4f40*/  SHF.R.U32.HI R5, RZ, R85, R5 ;  /* 0x00000055ff057219 */ /* 0x000fe60000011605 */
[----:B------:R-:W-:Y:S01]  /*4f50*/  IMAD.HI.U32 R2, R4, R36, RZ ;  /* 0x0000002404027227 */ /* 0x000fe200078e00ff */
[----:B------:R-:W-:Y:S02]  /*4f60*/  @P2 SHF.R.U32.HI R0, RZ, R37, R3 ;  /* 0x00000025ff002219 */ /* 0x000fe40000011603 */
[----:B------:R-:W-:Y:S02]  /*4f70*/  SHF.R.U32.HI R3, RZ, R89, R6 ;  /* 0x00000059ff037219 */ /* 0x000fe40000011606 */
[----:B------:R-:W-:Y:S01]  /*4f80*/  @P2 SHF.R.U32.HI R4, RZ, R37, R2 ;  /* 0x00000025ff042219 */ /* 0x000fe20000011602 */
[----:B------:R-:W-:Y:S01]  /*4f90*/  IMAD R0, R40, R0, RZ ;  /* 0x0000000028007224 */ /* 0x000fe200078e02ff */
[----:B------:R-:W-:Y:S02]  /*4fa0*/  SEL R3, R43, R3, !P0 ;  /* 0x000000032b037207 */ /* 0x000fe40004000000 */
[----:B------:R-:W-:Y:S01]  /*4fb0*/  SEL R2, R44, R5, !P3 ;  /* 0x000000052c027207 */ /* 0x000fe20005800000 */
[----:B------:R-:W-:Y:S01]  /*4fc0*/  IMAD R5, R40, R4, RZ ;  /* 0x0000000428057224 */ /* 0x000fe200078e02ff */
[C---:B------:R-:W-:Y:S01]  /*4fd0*/  ISETP.GE.AND P0, PT, R3.reuse, R0, PT ;  /* 0x000000000300720c */ /* 0x040fe20003f06270 */
[C---:B------:R-:W-:Y:S03]  /*4fe0*/  IMAD.HI.U32 R0, R3.reuse, R36, RZ ;  /* 0x0000002403007227 */ /* 0x040fe600078e00ff */
[C---:B------:R-:W-:Y:S02]  /*4ff0*/  ISETP.GE.OR P0, PT, R2.reuse, R5, P0 ;  /* 0x000000050200720c */ /* 0x040fe40000706670 */
[----:B------:R-:W-:Y:S04]  /*5000*/  SHF.R.U32.HI R0, RZ, R37, R0 ;  /* 0x00000025ff007219 */ /* 0x000fe80000011600 */
[C---:B------:R-:W-:Y:S05]  /*5010*/  SEL R6, R3.reuse, R0, !P2 ;  /* 0x0000000003067207 */ /* 0x040fea0005000000 */
        /* <DEDUP_REMOVED lines=14> */
[----:B------:R-:W-:Y:S07]  /*5100*/  IMAD R43, R3, R38, R43 ;  /* 0x00000026032b7224 */ /* 0x000fee00078e022b */
.L_x_84:
[----:B-1----:R-:W-:Y:S01]  /*5110*/  @!P1 ISETP.NE.AND P0, PT, R8, 0x1, PT ;  /* 0x000000010800980c */ /* 0x002fe20003f05270 */
[----:B------:R-:W-:Y:S01]  /*5120*/  @!P1 IMAD.HI.U32 R2, R43, R9, RZ ;  /* 0x000000092b029227 */ /* 0x000fe200078e00ff */
[----:B------:R-:W-:Y:S01]  /*5130*/  R2UR UR42, R15 ;  /* 0x000000000f2a72ca */ /* 0x000fe200000e0000 */
[----:B------:R-:W-:Y:S01]  /*5140*/  BSSY.RECONVERGENT B6, `(.L_x_85) ;  /* 0x0000031000067945 */ /* 0x000fe20003800200 */
[----:B------:R-:W-:Y:S01]  /*5150*/  R2UR UR41, R14 ;  /* 0x000000000e2972ca */ /* 0x000fe200000e0000 */
[----:B------:R-:W-:Y:S01]  /*5160*/  @!P1 IMAD.HI.U32 R0, R44, R10, RZ ;  /* 0x0000000a2c009227 */ /* 0x000fe200078e00ff */
[----:B------:R-:W-:Y:S02]  /*5170*/  @!P1 SHF.R.U32.HI R2, RZ, R12, R2 ;  /* 0x0000000cff029219 */ /* 0x000fe40000011602 */
[----:B------:R-:W-:Y:S01]  /*5180*/  @!P1 ISETP.NE.AND P2, PT, R7, 0x1, PT ;  /* 0x000000010700980c */ /* 0x000fe20003f45270 */
[----:B------:R-:W-:Y:S01]  /*5190*/  VIADD R104, R104, 0x1 ;  /* 0x0000000168687836 */ /* 0x000fe20000000000 */
[----:B------:R-:W-:Y:S02]  /*51a0*/  @!P1 SEL R2, R43, R2, !P0 ;  /* 0x000000022b029207 */ /* 0x000fe40004000000 */
[----:B------:R-:W-:Y:S02]  /*51b0*/  @!P1 SHF.R.U32.HI R0, RZ, R11, R0 ;  /* 0x0000000bff009219 */ /* 0x000fe40000011600 */
[----:B------:R-:W-:Y:S01]  /*51c0*/  LOP3.LUT P0, RZ, R94, 0x3f0, RZ, 0xc0, !PT ;  /* 0x000003f05eff7812 */ /* 0x000fe2000780c0ff */
[----:B------:R-:W-:Y:S01]  /*51d0*/  USHF.L.U32 UR42, UR42, 0x6, URZ ;  /* 0x000000062a2a7899 */ /* 0x000fe200080006ff */
[----:B------:R-:W-:Y:S01]  /*51e0*/  @!P1 SEL R3, R44, R0, !P2 ;  /* 0x000000002c039207 */ /* 0x000fe20005000000 */
[----:B------:R-:W-:Y:S01]  /*51f0*/  USHF.L.U32 UR41, UR41, 0x8, URZ ;  /* 0x0000000829297899 */ /* 0x000fe200080006ff */
[----:B------:R-:W-:Y:S03]  /*5200*/  @P4 SHF.R.U32.HI R95, RZ, 0x10, R17 ;  /* 0x00000010ff5f4819 */ /* 0x000fe60000011611 */
[----:B------:R-:W-:Y:S02]  /*5210*/  @!P1 IMAD.IADD R0, R2, 0x1, -R3 ;  /* 0x0000000102009824 */ /* 0x000fe400078e0a03 */
[----:B------:R-:W-:Y:S02]  /*5220*/  @!P1 IMAD.IADD R2, R3, 0x1, -R2 ;  /* 0x0000000103029824 */ /* 0x000fe400078e0a02 */
[----:B------:R-:W-:Y:S02]  /*5230*/  @!P1 IMAD R44, R0, R7, R44 ;  /* 0x00000007002c9224 */ /* 0x000fe400078e022c */
[----:B------:R-:W-:Y:S01]  /*5240*/  @!P1 IMAD R43, R2, R8, R43 ;  /* 0x00000008022b9224 */ /* 0x000fe200078e022b */
[----:B------:R-:W-:Y:S06]  /*5250*/  @!P0 BRA `(.L_x_86) ;  /* 0x00000000007c8947 */ /* 0x000fec0003800000 */
[----:B------:R-:W1:Y:S01]  /*5260*/  LDCU.64 UR8, c[0x4][0x80] ;  /* 0x01001000ff0877ac */ /* 0x000e620008000a00 */
[----:B------:R-:W-:Y:S01]  /*5270*/  MOV R2, 0x0 ;  /* 0x0000000000027802 */ /* 0x000fe20000000f00 */
[----:B------:R-:W-:Y:S02]  /*5280*/  HFMA2 R12, -RZ, RZ, 0, 5.9604644775390625e-08 ;  /* 0x00000001ff0c7431 */ /* 0x000fe400000001ff */
[----:B------:R-:W-:Y:S01]  /*5290*/  IMAD.MOV.U32 R8, RZ, RZ, 0x70 ;  /* 0x00000070ff087424 */ /* 0x000fe200078e00ff */
[----:B------:R2:W3:Y:S01]  /*52a0*/  LDC.64 R14, c[0x4][R2] ;  /* 0x01000000020e7b82 */ /* 0x0004e20000000a00 */
[----:B------:R-:W4:Y:S01]  /*52b0*/  LDCU.64 UR6, c[0x4][0x88] ;  /* 0x01001100ff0677ac */ /* 0x000f220008000a00 */
[----:B------:R-:W-:Y:S01]  /*52c0*/  IMAD.MOV.U32 R13, RZ, RZ, RZ ;  /* 0x000000ffff0d7224 */ /* 0x000fe200078e00ff */
[----:B------:R-:W2:Y:S01]  /*52d0*/  LDCU.64 UR4, c[0x4][0x8] ;  /* 0x01000100ff0477ac */ /* 0x000ea20008000a00 */
[----:B-1----:R-:W-:Y:S01]  /*52e0*/  MOV R5, UR9 ;  /* 0x0000000900057c02 */ /* 0x002fe20008000f00 */
[----:B------:R-:W-:Y:S01]  /*52f0*/  IMAD.U32 R4, RZ, RZ, UR8 ;  /* 0x00000008ff047e24 */ /* 0x000fe2000f8e00ff */
[----:B----4-:R-:W-:Y:S01]  /*5300*/  MOV R7, UR7 ;  /* 0x0000000700077c02 */ /* 0x010fe20008000f00 */
[----:B------:R-:W-:Y:S01]  /*5310*/  IMAD.U32 R6, RZ, RZ, UR6 ;  /* 0x00000006ff067e24 */ /* 0x000fe2000f8e00ff */
[----:B--2---:R-:W-:Y:S01]  /*5320*/  MOV R11, UR5 ;  /* 0x00000005000b7c02 */ /* 0x004fe20008000f00 */
[----:B------:R-:W-:Y:S02]  /*5330*/  IMAD.U32 R10, RZ, RZ, UR4 ;  /* 0x00000004ff0a7e24 */ /* 0x000fe4000f8e00ff */
[----:B------:R-:W-:Y:S07]  /*5340*/  LEPC R20, `(.L_x_87) ;  /* 0x000000001014794e */ /* 0x000fee0000000000 */
[----:B---3-5:R-:W-:Y:S05]  /*5350*/  CALL.ABS.NOINC R14 ;  /* 0x000000000e007343 */ /* 0x028fea0003c00000 */
.L_x_87:
[----:B------:R-:W1:Y:S01]  /*5360*/  LDCU.64 UR8, c[0x4][0x80] ;  /* 0x01001000ff0877ac */ /* 0x000e620008000a00 */
[----:B------:R-:W2:Y:S01]  /*5370*/  LDC.64 R2, c[0x4][R2] ;  /* 0x0100000002027b82 */ /* 0x000ea20000000a00 */
[----:B------:R-:W-:Y:S02]  /*5380*/  HFMA2 R12, -RZ, RZ, 0, 5.9604644775390625e-08 ;  /* 0x00000001ff0c7431 */ /* 0x000fe400000001ff */
[----:B------:R-:W-:Y:S02]  /*5390*/  IMAD.MOV.U32 R8, RZ, RZ, 0x70 ;  /* 0x00000070ff087424 */ /* 0x000fe400078e00ff */
[----:B------:R-:W-:Y:S01]  /*53a0*/  IMAD.MOV.U32 R13, RZ, RZ, RZ ;  /* 0x000000ffff0d7224 */ /* 0x000fe200078e00ff */
[----:B------:R-:W3:Y:S01]  /*53b0*/  LDCU.64 UR6, c[0x4][0x88] ;  /* 0x01001100ff0677ac */ /* 0x000ee20008000a00 */
[----:B------:R-:W4:Y:S01]  /*53c0*/  LDCU.64 UR4, c[0x4][0x8] ;  /* 0x01000100ff0477ac */ /* 0x000f220008000a00 */
[----:B-1----:R-:W-:Y:S02]  /*53d0*/  MOV R4, UR8 ;  /* 0x0000000800047c02 */ /* 0x002fe40008000f00 */
[----:B------:R-:W-:Y:S02]  /*53e0*/  MOV R5, UR9 ;  /* 0x0000000900057c02 */ /* 0x000fe40008000f00 */
[----:B---3--:R-:W-:Y:S01]  /*53f0*/  MOV R7, UR7 ;  /* 0x0000000700077c02 */ /* 0x008fe20008000f00 */
[----:B------:R-:W-:Y:S01]  /*5400*/  IMAD.U32 R6, RZ, RZ, UR6 ;  /* 0x00000006ff067e24 */ /* 0x000fe2000f8e00ff */
[----:B----4-:R-:W-:Y:S01]  /*5410*/  MOV R11, UR5 ;  /* 0x00000005000b7c02 */ /* 0x010fe20008000f00 */
[----:B------:R-:W-:Y:S02]  /*5420*/  IMAD.U32 R10, RZ, RZ, UR4 ;  /* 0x00000004ff0a7e24 */ /* 0x000fe4000f8e00ff */
[----:B------:R-:W-:Y:S07]  /*5430*/  LEPC R20, `(.L_x_86) ;  /* 0x000000001014794e */ /* 0x000fee0000000000 */
[----:B--2---:R-:W-:Y:S05]  /*5440*/  CALL.ABS.NOINC R2 ;  /* 0x0000000002007343 */ /* 0x004fea0003c00000 */
.L_x_86:
[----:B------:R-:W-:Y:S05]  /*5450*/  BSYNC.RECONVERGENT B6 ;  /* 0x0000000000067941 */ /* 0x000fea0003800200 */
.L_x_85:
[----:B------:R-:W-:Y:S01]  /*5460*/  ISETP.NE.U32.AND P4, PT, R82, RZ, PT ;  /* 0x000000ff5200720c */ /* 0x000fe20003f85070 */
[----:B------:R-:W-:Y:S01]  /*5470*/  UISETP.NE.AND UP2, UPT, UR50, URZ, UPT ;  /* 0x000000ff3200728c */ /* 0x000fe2000bf45270 */
[----:B------:R-:W-:Y:S01]  /*5480*/  ISETP.NE.U32.AND P2, PT, RZ, UR38, PT ;  /* 0x00000026ff007c0c */ /* 0x000fe2000bf45070 */
[----:B------:R-:W-:Y:S01]  /*5490*/  UISETP.NE.U32.AND UP1, UPT, UR44, URZ, UPT ;  /* 0x000000ff2c00728c */ /* 0x000fe2000bf25070 */
[----:B------:R-:W-:Y:S01]  /*54a0*/  ISETP.NE.AND.EX P4, PT, R83, RZ, PT, P4 ;  /* 0x000000ff5300720c */ /* 0x000fe20003f85340 */
[----:B------:R-:W-:Y:S01]  /*54b0*/  UPLOP3.LUT UP0, UPT, UPT, UPT, UPT, 0x40, 0x4 ;  /* 0x000000000004789c */ /* 0x000fe20003f0e870 */
[----:B------:R-:W-:Y:S01]  /*54c0*/  ISETP.NE.AND.EX P2, PT, RZ, UR39, PT, P2 ;  /* 0x00000027ff007c0c */ /* 0x000fe2000bf45320 */
[----:B------:R-:W-:Y:S01]  /*54d0*/  UISETP.NE.AND.EX UP1, UPT, UR45, URZ, UPT, UP1 ;  /* 0x000000ff2d00728c */ /* 0x000fe2000bf25310 */
[----:B------:R-:W-:Y:S04]  /*54e0*/  PLOP3.LUT P1, PT, PT, PT, UP2, 0x80, 0x8 ;  /* 0x000000000008781c */ /* 0x000fe80003f2f028 */
[----:B------:R-:W-:Y:S06]  /*54f0*/  @UP2 UPLOP3.LUT UP0, UPT, UPT, UPT, UP1, 0x80, 0x8 ;  /* 0x000000000008289c */ /* 0x000fec0003f0f010 */
[----:B------:R-:W-:Y:S01]  /*5500*/  PLOP3.LUT P0, PT, PT, PT, UP0, 0x80, 0x8 ;  /* 0x000000000008781c */ /* 0x000fe20003f0f008 */
[----:B------:R-:W-:Y:S01]  /*5510*/  @!UPT UIADD3 URZ, UPT, UPT, URZ, URZ, URZ ;  /* 0x000000fffffff290 */ /* 0x000fe2000fffe0ff */
[----:B------:R-:W-:Y:S11]  /*5520*/  BRA.U !UP1, `(.L_x_88) ;  /* 0x0000000109387547 */ /* 0x000ff6000b800000 */
[----:B------:R-:W-:Y:S01]  /*5530*/  UISETP.NE.U32.AND UP0, UPT, UR38, URZ, UPT ;  /* 0x000000ff2600728c */ /* 0x000fe2000bf05070 */
[----:B------:R-:W-:Y:S02]  /*5540*/  HFMA2 R0, -RZ, RZ, 0, 5.9604644775390625e-08 ;  /* 0x00000001ff007431 */ /* 0x000fe400000001ff */
[----:B------:R-:W-:Y:S01]  /*5550*/  IMAD.MOV.U32 R88, RZ, RZ, 0x1 ;  /* 0x00000001ff587424 */ /* 0x000fe200078e00ff */
[----:B------:R-:W-:Y:S06]  /*5560*/  UISETP.NE.AND.EX UP0, UPT, UR39, URZ, UPT, UP0 ;  /* 0x000000ff2700728c */ /* 0x000fec000bf05300 */
[----:B------:R-:W-:Y:S05]  /*5570*/  PLOP3.LUT P3, PT, PT, PT, UP0, 0x80, 0x8 ;  /* 0x000000000008781c */ /* 0x000fea0003f6f008 */
[----:B------:R-:W1:Y:S01]  /*5580*/  @UP0 LDCU.64 UR6, c[0x0][0x888] ;  /* 0x00011100ff0607ac */ /* 0x000e620008000a00 */
[----:B------:R-:W-:Y:S07]  /*5590*/  @UP0 UIMAD UR4, UR36, UR44, URZ ;  /* 0x0000002c240402a4 */ /* 0x000fee000f8e02ff */
[----:B------:R-:W-:Y:S01]  /*55a0*/  @!P3 PRMT R88, R0, 0x7610, R88 ;  /* 0x000076100058b816 */ /* 0x000fe20000000058 */
[----:B-1----:R-:W-:Y:S03]  /*55b0*/  @UP0 UIMAD.WIDE UR6, UR4, 0x4, UR6 ;  /* 0x00000004040608a5 */ /* 0x002fe6000f8e0206 */
[----:B------:R-:W1:Y:S03]  /*55c0*/  @!UP0 LDCU UR4, c[0x0][0x880] ;  /* 0x00011000ff0487ac */ /* 0x000e660008000800 */
[----:B------:R-:W-:Y:S01]  /*55d0*/  IMAD.U32 R2, RZ, RZ, UR6 ;  /* 0x00000006ff027e24 */ /* 0x000fe2000f8e00ff */
[----:B------:R-:W-:Y:S05]  /*55e0*/  MOV R3, UR7 ;  /* 0x0000000700037c02 */ /* 0x000fea0008000f00 */
[----:B-----5:R2:W5:Y:S02]  /*55f0*/  @P3 LDG.E R49, desc[UR46][R2.64] ;  /* 0x0000002e02313981 */ /* 0x020564000c1e1900 */
[----:B-12---:R-:W-:Y:S02]  /*5600*/  @!P3 IMAD.U32 R49, RZ, RZ, UR4 ;  /* 0x00000004ff31be24 */ /* 0x006fe4000f8e00ff */
.L_x_88:
[----:B------:R-:W-:Y:S05]  /*5610*/  @!P4 BRA `(.L_x_89) ;  /* 0x000000000020c947 */ /* 0x000fea0003800000 */
[----:B------:R-:W-:Y:S04]  /*5620*/  ISETP.NE.U32.AND P3, PT, R80, RZ, PT ;  /* 0x000000ff5000720c */ /* 0x000fe80003f65070 */
[----:B------:R-:W-:Y:S11]  /*5630*/  ISETP.NE.AND.EX P3, PT, R81, RZ, PT, P3 ;  /* 0x000000ff5100720c */ /* 0x000ff60003f65330 */
[----:B------:R-:W-:Y:S02]  /*5640*/  @!UPT UIADD3 URZ, UPT, UPT, URZ, URZ, URZ ;  /* 0x000000fffffff290 */ /* 0x000fe4000fffe0ff */
[----:B------:R-:W1:Y:S01]  /*5650*/  @P3 LDC.64 R2, c[0x0][0x8a8] ;  /* 0x00022a00ff023b82 */ /* 0x000e620000000a00 */
[----:B------:R-:W-:Y:S04]  /*5660*/  @P3 IMAD R0, R82, UR36, RZ ;  /* 0x0000002452003c24 */ /* 0x000fe8000f8e02ff */
[----:B-1----:R-:W-:Y:S05]  /*5670*/  @P3 IMAD.WIDE R2, R0, 0x4, R2 ;  /* 0x0000000400023825 */ /* 0x002fea00078e0202 */
[----:B-----5:R1:W5:Y:S02]  /*5680*/  @P3 LDG.E R47, desc[UR46][R2.64] ;  /* 0x0000002e022f3981 */ /* 0x020364000c1e1900 */
[----:B-1----:R-:W2:Y:S02]  /*5690*/  @!P3 LDC R47, c[0x0][0x8a0] ;  /* 0x00022800ff2fbb82 */ /* 0x002ea40000000800 */
.L_x_89:
[----:B-----5:R-:W-:Y:S01]  /*56a0*/  FSETP.NEU.AND P3, PT, R49, RZ, PT ;  /* 0x000000ff3100720b */ /* 0x020fe20003f6d000 */
[----:B------:R-:W-:Y:S01]  /*56b0*/  IMAD.SHL.U32 R66, R92, 0x2, RZ ;  /* 0x000000025c427824 */ /* 0x000fe200078e00ff */
[----:B------:R-:W-:Y:S01]  /*56c0*/  SEL R4, RZ, 0xffffffff, P2 ;  /* 0xffffffffff047807 */ /* 0x000fe20001000000 */
[----:B------:R-:W-:Y:S01]  /*56d0*/  BSSY B1, `(.L_x_90) ;  /* 0x0000043000017945 */ /* 0x000fe20003800000 */
[----:B------:R-:W-:Y:S01]  /*56e0*/  @P1 LOP3.LUT P2, RZ, R88, 0xff, RZ, 0xc0, !PT ;  /* 0x000000ff58ff1812 */ /* 0x000fe2000784c0ff */
[----:B------:R-:W-:Y:S01]  /*56f0*/  VIADD R107, R66, UR48 ;  /* 0x00000030426b7c36 */ /* 0x000fe20008000000 */
[----:B------:R-:W-:Y:S01]  /*5700*/  @P1 SEL R0, RZ, 0xffffffff, P3 ;  /* 0xffffffffff001807 */ /* 0x000fe20001800000 */
[----:B------:R-:W-:Y:S01]  /*5710*/  IMAD.MOV.U32 R67, RZ, RZ, 0x1 ;  /* 0x00000001ff437424 */ /* 0x000fe200078e00ff */
[----:B------:R-:W-:Y:S01]  /*5720*/  LOP3.LUT R98, R98, 0x1, RZ, 0x3c, !PT ;  /* 0x0000000162627812 */ /* 0x000fe200078e3cff */
[----:B------:R-:W-:Y:S01]  /*5730*/  IMAD.MOV.U32 R65, RZ, RZ, RZ ;  /* 0x000000ffff417224 */ /* 0x000fe200078e00ff */
[----:B------:R-:W-:Y:S02]  /*5740*/  @P0 SEL R0, R4, R0, !P2 ;  /* 0x0000000004000207 */ /* 0x000fe40005000000 */
[----:B------:R-:W-:Y:S02]  /*5750*/  CS2R R78, SRZ ;  /* 0x00000000004e7805 */ /* 0x000fe4000001ff00 */
[----:B------:R-:W-:Y:S02]  /*5760*/  LEA R64, R45, UR48, 0x3 ;  /* 0x000000302d407c11 */ /* 0x000fe4000f8e18ff */
[----:B------:R-:W-:Y:S02]  /*5770*/  CS2R R76, SRZ ;  /* 0x00000000004c7805 */ /* 0x000fe4000001ff00 */
[----:B------:R-:W-:Y:S02]  /*5780*/  @P1 LOP3.LUT R0, R0, 0x1, RZ, 0xc0, !PT ;  /* 0x0000000100001812 */ /* 0x000fe400078ec0ff */
[----:B------:R-:W-:Y:S02]  /*5790*/  CS2R R70, SRZ ;  /* 0x0000000000467805 */ /* 0x000fe4000001ff00 */
[----:B------:R-:W-:Y:S02]  /*57a0*/  SHF.L.U32 R2, R97, 0x1f, RZ ;  /* 0x0000001f61027819 */ /* 0x000fe400000006ff */
[----:B------:R-:W-:Y:S02]  /*57b0*/  CS2R R68, SRZ ;  /* 0x0000000000447805 */ /* 0x000fe4000001ff00 */
[----:B------:R-:W-:Y:S02]  /*57c0*/  ISETP.NE.U32.OR P6, PT, R0, 0x1, !P1 ;  /* 0x000000010000780c */ /* 0x000fe40004fc5470 */
[----:B------:R-:W-:Y:S02]  /*57d0*/  CS2R R62, SRZ ;  /* 0x00000000003e7805 */ /* 0x000fe4000001ff00 */
[----:B------:R-:W-:Y:S02]  /*57e0*/  PLOP3.LUT P2, PT, PT, PT, UP1, 0x80, 0x8 ;  /* 0x000000000008781c */ /* 0x000fe40003f4f018 */
[----:B------:R-:W-:Y:S02]  /*57f0*/  CS2R R60, SRZ ;  /* 0x00000000003c7805 */ /* 0x000fe4000001ff00 */
[----:B------:R-:W-:Y:S02]  /*5800*/  LEA.HI R48, R45, R45, RZ, 0x1 ;  /* 0x0000002d2d307211 */ /* 0x000fe400078f08ff */
[----:B------:R-:W-:Y:S02]  /*5810*/  CS2R R58, SRZ ;  /* 0x00000000003a7805 */ /* 0x000fe4000001ff00 */
[----:B------:R-:W-:Y:S02]  /*5820*/  LOP3.LUT P4, R103, R88, 0xff, RZ, 0xc0, !PT ;  /* 0x000000ff58677812 */ /* 0x000fe4000788c0ff */
[----:B------:R-:W-:Y:S02]  /*5830*/  CS2R R56, SRZ ;  /* 0x0000000000387805 */ /* 0x000fe4000001ff00 */
[----:B------:R-:W-:Y:S01]  /*5840*/  SEL R3, RZ, 0xffffffff, P3 ;  /* 0xffffffffff037807 */ /* 0x000fe20001800000 */
[----:B------:R-:W-:Y:S01]  /*5850*/  VIADD R108, R107, 0x400 ;  /* 0x000004006b6c7836 */ /* 0x000fe20000000000 */
[----:B------:R-:W-:Y:S01]  /*5860*/  P2R R105, PR, RZ, 0x40 ;  /* 0x00000040ff697803 */ /* 0x000fe20000000000 */
[----:B------:R-:W-:Y:S01]  /*5870*/  IMAD.IADD R106, R99, 0x1, R107 ;  /* 0x00000001636a7824 */ /* 0x000fe200078e026b */
[----:B------:R-:W-:Y:S02]  /*5880*/  @P6 SHF.L.U32 R0, R98, 0x1f, RZ ;  /* 0x0000001f62006819 */ /* 0x000fe400000006ff */
[----:B------:R-:W-:Y:S02]  /*5890*/  @P2 SEL R3, R4, R3, !P4 ;  /* 0x0000000304032207 */ /* 0x000fe40006000000 */
[----:B------:R1:W3:Y:S02]  /*58a0*/  @P6 SYNCS.PHASECHK.TRANS64.TRYWAIT P1, [UR48+0x40], R0 ;  /* 0x00004000ff0065a7 */ /* 0x0002e40008021130 */
[----:B------:R-:W-:Y:S04]  /*58b0*/  LOP3.LUT R3, R3, 0x1, RZ, 0xc0, !PT ;  /* 0x0000000103037812 */ /* 0x000fe800078ec0ff */
[----:B------:R-:W-:Y:S04]  /*58c0*/  ISETP.NE.U32.AND P5, PT, R3, 0x1, PT ;  /* 0x000000010300780c */ /* 0x000fe80003fa5070 */
[----:B------:R-:W-:Y:S01]  /*58d0*/  P2R R72, PR, RZ, 0x20 ;  /* 0x00000020ff487803 */ /* 0x000fe20000000000 */
[----:B------:R4:W2:Y:S01]  /*58e0*/  SYNCS.PHASECHK.TRANS64.TRYWAIT P0, [R64+URZ+0xb0], R2 ;  /* 0x0000b002400075a7 */ /* 0x0008a200080011ff */
[C---:B-1----:R-:W-:Y:S01]  /*58f0*/  IMAD.SHL.U32 R0, R48.reuse, 0x80, RZ ;  /* 0x0000008030007824 */ /* 0x042fe200078e00ff */
[----:B------:R-:W-:Y:S04]  /*5900*/  LOP3.LUT R48, R48, 0xffe, RZ, 0xc0, !PT ;  /* 0x00000ffe30307812 */ /* 0x000fe800078ec0ff */
[----:B------:R-:W-:Y:S01]  /*5910*/  LOP3.LUT R0, R0, 0xffffff00, RZ, 0xc0, !PT ;  /* 0xffffff0000007812 */ /* 0x000fe200078ec0ff */
[----:B------:R-:W-:Y:S04]  /*5920*/  IMAD.IADD R48, R45, 0x1, -R48 ;  /* 0x000000012d307824 */ /* 0x000fe800078e0a30 */
[----:B------:R-:W-:Y:S04]  /*5930*/  IMAD.IADD R0, R46, 0x1, R0 ;  /* 0x000000012e007824 */ /* 0x000fe800078e0200 */
[----:B------:R-:W-:Y:S01]  /*5940*/  IMAD R48, R48, 0x100000, R0 ;  /* 0x0010000030307824 */ /* 0x000fe200078e0200 */
[----:B---3--:R-:W-:Y:S01]  /*5950*/  @P6 SEL R67, RZ, 0x1, !P1 ;  /* 0x00000001ff436807 */ /* 0x008fe20004800000 */
[----:B----4-:R-:W-:Y:S06]  /*5960*/  @!P6 BRA `(.L_x_91) ;  /* 0x000000000064e947 */ /* 0x010fec0003800000 */
[----:B------:R-:W-:Y:S01]  /*5970*/  @P5 IMAD R5, R100, 0x2, R108 ;  /* 0x0000000264055824 */ /* 0x000fe200078e026c */
[----:B------:R-:W-:Y:S01]  /*5980*/  ISETP.NE.AND P1, PT, R67, RZ, PT ;  /* 0x000000ff4300720c */ /* 0x000fe20003f25270 */
[----:B------:R-:W-:Y:S01]  /*5990*/  IMAD.MOV.U32 R78, RZ, RZ, RZ ;  /* 0x000000ffff4e7224 */ /* 0x000fe200078e00ff */
[----:B------:R-:W-:Y:S01]  /*59a0*/  BSSY B0, `(.L_x_92) ;  /* 0x000000d000007945 */ /* 0x000fe20003800000 */
[----:B------:R-:W-:Y:S01]  /*59b0*/  @P5 IMAD.IADD R4, R99, 0x1, R5 ;  /* 0x0000000163045824 */ /* 0x000fe200078e0205 */
[----:B------:R-:W-:Y:S02]  /*59c0*/  CS2R R70, SRZ ;  /* 0x0000000000467805 */ /* 0x000fe4000001ff00 */
[----:B------:R-:W-:Y:S02]  /*59d0*/  CS2R R68, SRZ ;  /* 0x0000000000447805 */ /* 0x000fe4000001ff00 */
[----:B------:R-:W-:Y:S02]  /*59e0*/  CS2R R76, SRZ ;  /* 0x00000000004c7805 */ /* 0x000fe4000001ff00 */
[----:B------:R-:W-:Y:S02]  /*59f0*/  CS2R R58, SRZ ;  /* 0x00000000003a7805 */ /* 0x000fe4000001ff00 */
[----:B------:R-:W-:Y:S02]  /*5a00*/  CS2R R56, SRZ ;  /* 0x0000000000387805 */ /* 0x000fe4000001ff00 */
[----:B------:R-:W-:Y:S02]  /*5a10*/  CS2R R62, SRZ ;  /* 0x00000000003e7805 */ /* 0x000fe4000001ff00 */
[----:B------:R-:W-:Y:S01]  /*5a20*/  CS2R R60, SRZ ;  /* 0x00000000003c7805 */ /* 0x000fe2000001ff00 */
[----:B------:R-:W-:Y:S06]  /*5a30*/  @P1 BRA `(.L_x_93) ;  /* 0x00000000000c1947 */ /* 0x000fec0003800000 */
[----:B------:R-:W-:Y:S04]  /*5a40*/  SHF.L.U32 R3, R98, 0x1f, RZ ;  /* 0x0000001f62037819 */ /* 0x000fe800000006ff */
[----:B------:R-:W1:Y:S02]  /*5a50*/  SYNCS.PHASECHK.TRANS64.TRYWAIT P1, [UR48+0x40], R3 ;  /* 0x00004003ff0075a7 */ /* 0x000e640008021130 */
[----:B-1----:R-:W-:Y:S05]  /*5a60*/  @!P1 BRA `(.L_x_94) ;  /* 0x0000003c00809947 */ /* 0x002fea0003800000 */
.L_x_93:
[----:B------:R-:W-:Y:S05]  /*5a70*/  BSYNC B0 ;  /* 0x0000000000007941 */ /* 0x000fea0003800000 */
.L_x_92:
[----:B------:R-:W-:Y:S01]  /*5a80*/  ISETP.NE.AND P1, PT, R72, RZ, PT ;  /* 0x000000ff4800720c */ /* 0x000fe20003f25270 */
[----:B------:R-:W-:Y:S11]  /*5a90*/  HFMA2 R65, -RZ, RZ, 0, 5.9604644775390625e-08 ;  /* 0x00000001ff417431 */ /* 0x000ff600000001ff */
[----:B------:R-:W-:Y:S01]  /*5aa0*/  @!UPT UIADD3 URZ, UPT, UPT, URZ, URZ, URZ ;  /* 0x000000fffffff290 */ /* 0x000fe2000fffe0ff */
[----:B------:R-:W-:Y:S05]  /*5ab0*/  @P1 WARPSYNC.ALL ;  /* 0x0000000000001948 */ /* 0x000fea0003800000 */
[----:B------:R3:W4:Y:S04]  /*5ac0*/  @P1 LDSM.16.M88.4 R68, [R5] ;  /* 0x000000000544183b */ /* 0x0007280000000200 */
[----:B------:R3:W1:Y:S04]  /*5ad0*/  @P1 LDSM.16.M88.4 R76, [R4] ;  /* 0x00000000044c183b */ /* 0x0006680000000200 */
[----:B------:R3:W1:Y:S04]  /*5ae0*/  @P1 LDSM.16.M88.4 R56, [R66+UR48+0x400] ;  /* 0x000400304238183b */ /* 0x0006680008000200 */
[----:B------:R3:W1:Y:S02]  /*5af0*/  @P1 LDSM.16.M88.4 R60, [R106+0x400] ;  /* 0x000400006a3c183b */ /* 0x0006640000000200 */
.L_x_91:
[----:B------:R-:W-:Y:S05]  /*5b00*/  BSYNC B1 ;  /* 0x0000000000017941 */ /* 0x000fea0003800000 */
.L_x_90:
[----:B-1----:R-:W-:Y:S04]  /*5b10*/  SHF.R.U32.HI R0, RZ, 0x15, R48 ;  /* 0x00000015ff007819 */ /* 0x002fe80000011630 */
[----:B------:R-:W-:Y:S01]  /*5b20*/  LOP3.LUT P1, RZ, R0, 0x3, R93, 0x48, !PT ;  /* 0x0000000300ff7812 */ /* 0x000fe2000782485d */
[----:B------:R-:W-:Y:S01]  /*5b30*/  @!UPT UIADD3 URZ, UPT, UPT, URZ, URZ, URZ ;  /* 0x000000fffffff290 */ /* 0x000fe2000fffe0ff */
[----:B--2---:R-:W-:Y:S11]  /*5b40*/  @P0 BRA `(.L_x_95) ;  /* 0x0000000000080947 */ /* 0x004ff60003800000 */
[----:B------:R-:W1:Y:S02]  /*5b50*/  SYNCS.PHASECHK.TRANS64.TRYWAIT P0, [R64+URZ+0xb0], R2 ;  /* 0x0000b002400075a7 */ /* 0x000e6400080011ff */
[----:B-1----:R-:W-:Y:S05]  /*5b60*/  @!P0 BRA `(.L_x_96) ;  /* 0x0000003c00588947 */ /* 0x002fea0003800000 */
.L_x_95:
[----:B------:R-:W-:Y:S05]  /*5b70*/  @!P1 BRA `(.L_x_97) ;  /* 0x0000000000409947 */ /* 0x000fea0003800000 */
[----:B------:R-:W3:Y:S01]  /*5b80*/  LDCU.64 UR8, c[0x4][0x70] ;  /* 0x01000e00ff0877ac */ /* 0x000ee20008000a00 */
[----:B------:R-:W-:Y:S01]  /*5b90*/  MOV R3, 0x0 ;  /* 0x0000000000037802 */ /* 0x000fe20000000f00 */
[----:B------:R-:W-:Y:S02]  /*5ba0*/  HFMA2 R12, -RZ, RZ, 0, 5.9604644775390625e-08 ;  /* 0x00000001ff0c7431 */ /* 0x000fe400000001ff */
[----:B------:R-:W-:Y:S02]  /*5bb0*/  IMAD.MOV.U32 R8, RZ, RZ, 0x192 ;  /* 0x00000192ff087424 */ /* 0x000fe400078e00ff */
[----:B------:R-:W-:Y:S01]  /*5bc0*/  IMAD.MOV.U32 R13, RZ, RZ, RZ ;  /* 0x000000ffff0d7224 */ /* 0x000fe200078e00ff */
[----:B------:R-:W2:Y:S01]  /*5bd0*/  LDCU.64 UR6, c[0x4][0x78] ;  /* 0x01000f00ff0677ac */ /* 0x000ea20008000a00 */
[----:B-1----:R-:W1:Y:S01]  /*5be0*/  LDC.64 R2, c[0x4][R3] ;  /* 0x0100000003027b82 */ /* 0x002e620000000a00 */
[----:B------:R-:W5:Y:S01]  /*5bf0*/  LDCU.64 UR4, c[0x4][0x10] ;  /* 0x01000200ff0477ac */ /* 0x000f620008000a00 */
[----:B---3--:R-:W-:Y:S01]  /*5c00*/  MOV R5, UR9 ;  /* 0x0000000900057c02 */ /* 0x008fe20008000f00 */
[----:B------:R-:W-:Y:S01]  /*5c10*/  IMAD.U32 R4, RZ, RZ, UR8 ;  /* 0x00000008ff047e24 */ /* 0x000fe2000f8e00ff */
[----:B--2---:R-:W-:Y:S01]  /*5c20*/  MOV R7, UR7 ;  /* 0x0000000700077c02 */ /* 0x004fe20008000f00 */
[----:B------:R-:W-:Y:S01]  /*5c30*/  IMAD.U32 R6, RZ, RZ, UR6 ;  /* 0x00000006ff067e24 */ /* 0x000fe2000f8e00ff */
[----:B-----5:R-:W-:Y:S01]  /*5c40*/  MOV R11, UR5 ;  /* 0x00000005000b7c02 */ /* 0x020fe20008000f00 */
[----:B------:R-:W-:Y:S02]  /*5c50*/  IMAD.U32 R10, RZ, RZ, UR4 ;  /* 0x00000004ff0a7e24 */ /* 0x000fe4000f8e00ff */
[----:B------:R-:W-:Y:S07]  /*5c60*/  LEPC R20, `(.L_x_97) ;  /* 0x000000001014794e */ /* 0x000fee0000000000 */
[----:B-1--4-:R-:W-:Y:S05]  /*5c70*/  CALL.ABS.NOINC R2 ;  /* 0x0000000002007343 */ /* 0x012fea0003c00000 */
.L_x_97:
[----:B------:R-:W-:Y:S05]  /*5c80*/  WARPSYNC.ALL ;  /* 0x0000000000007948 */ /* 0x000fea0003800000 */
[----:B------:R-:W-:Y:S01]  /*5c90*/  R2UR UR4, R48 ;  /* 0x00000000300472ca */ /* 0x000fe200000e0000 */
[--C-:B------:R-:W-:Y:S01]  /*5ca0*/  HADD2.F32 R50, -RZ, R56.reuse.H0_H0 ;  /* 0x20000038ff327230 */ /* 0x100fe20000004100 */
[----:B------:R-:W-:Y:S01]  /*5cb0*/  SHF.L.U32 R73, R100, 0x1, RZ ;  /* 0x0000000164497819 */ /* 0x000fe200000006ff */
[----:B------:R-:W-:Y:S01]  /*5cc0*/  HADD2.F32 R51, -RZ, R56.H1_H1 ;  /* 0x30000038ff337230 */ /* 0x000fe20000004100 */
[----:B------:R-:W-:Y:S01]  /*5cd0*/  ISETP.NE.AND P0, PT, R101, RZ, PT ;  /* 0x000000ff6500720c */ /* 0x000fe20003f05270 */
[--C-:B------:R-:W-:Y:S01]  /*5ce0*/  HADD2.F32 R52, -RZ, R57.reuse.H0_H0 ;  /* 0x20000039ff347230 */ /* 0x100fe20000004100 */
[----:B------:R-:W-:Y:S01]  /*5cf0*/  IADD3 R108, PT, PT, R108, R73, RZ ;  /* 0x000000496c6c7210 */ /* 0x000fe20007ffe0ff */
[----:B------:R-:W-:Y:S03]  /*5d00*/  BSSY.RECONVERGENT B0, `(.L_x_98) ;  /* 0x0000086000007945 */ /* 0x000fe60003800200 */
[----:B------:R-:W-:Y:S03]  /*5d10*/  IADD3 R109, PT, PT, R99, R108, RZ ;  /* 0x0000006c636d7210 */ /* 0x000fe60007ffe0ff */
[----:B---3--:R-:W2:Y:S02]  /*5d20*/  LDTM.16dp256bit.x8 R4, tmem[UR4] ;  /* 0x00000004000479ee */ /* 0x008ea400081a0000 */
[C---:B--2---:R-:W-:Y:S01]  /*5d30*/  FMUL R0, R47.reuse, R4 ;  /* 0x000000042f007220 */ /* 0x044fe20000400000 */
[C---:B-1----:R-:W-:Y:S01]  /*5d40*/  FMUL R2, R47.reuse, R5 ;  /* 0x000000052f027220 */ /* 0x042fe20000400000 */
[C---:B------:R-:W-:Y:S01]  /*5d50*/  FMUL R4, R47.reuse, R8 ;  /* 0x000000082f047220 */ /* 0x040fe20000400000 */
[----:B------:R-:W-:Y:S01]  /*5d60*/  FMUL R3, R47, R6 ;  /* 0x000000062f037220 */ /* 0x000fe20000400000 */
[C---:B------:R-:W-:Y:S01]  /*5d70*/  FFMA R0, R49.reuse, R50, R0 ;  /* 0x0000003231007223 */ /* 0x040fe20000000000 */
[----:B------:R-:W-:Y:S01]  /*5d80*/  FFMA R2, R49, R51, R2 ;  /* 0x0000003331027223 */ /* 0x000fe20000000002 */
[C---:B------:R-:W-:Y:S01]  /*5d90*/  FMUL R5, R47.reuse, R9 ;  /* 0x000000092f057220 */ /* 0x040fe20000400000 */
        /* <DEDUP_REMOVED lines=16> */
[----:B------:R-:W-:Y:S02]  /*5ea0*/  HADD2.F32 R32, -RZ, R57.H1_H1 ;  /* 0x30000039ff207230 */ /* 0x000fe40000004100 */
[C---:B------:R-:W-:Y:S01]  /*5eb0*/  FMUL R26, R47.reuse, R30 ;  /* 0x0000001e2f1a7220 */ /* 0x040fe20000400000 */
[----:B------:R-:W-:Y:S01]  /*5ec0*/  FMUL R29, R47, R33 ;  /* 0x000000212f1d7220 */ /* 0x000fe20000400000 */
[--C-:B------:R-:W-:Y:S02]  /*5ed0*/  HADD2.F32 R33, -RZ, R58.reuse.H0_H0 ;  /* 0x2000003aff217230 */ /* 0x100fe40000004100 */
[----:B------:R-:W-:Y:S01]  /*5ee0*/  FFMA R3, R49, R52, R3 ;  /* 0x0000003431037223 */ /* 0x000fe20000000003 */
[C---:B------:R-:W-:Y:S01]  /*5ef0*/  FMUL R7, R47.reuse, R7 ;  /* 0x000000072f077220 */ /* 0x040fe20000400000 */
[----:B------:R-:W-:Y:S01]  /*5f00*/  FMUL R30, R47, R34 ;  /* 0x000000222f1e7220 */ /* 0x000fe20000400000 */
[----:B------:R-:W-:Y:S01]  /*5f10*/  HADD2.F32 R34, -RZ, R58.H1_H1 ;  /* 0x3000003aff227230 */ /* 0x000fe20000004100 */
[----:B------:R-:W-:Y:S01]  /*5f20*/  F2FP.F16.F32.PACK_AB R52, R2, R0 ;  /* 0x000000000234723e */ /* 0x000fe200000000ff */
[--C-:B------:R-:W-:Y:S02]  /*5f30*/  HADD2.F32 R0, -RZ, R59.reuse.H0_H0 ;  /* 0x2000003bff007230 */ /* 0x100fe40000004100 */
[C---:B------:R-:W-:Y:S01]  /*5f40*/  FFMA R7, R49.reuse, R32, R7 ;  /* 0x0000002031077223 */ /* 0x040fe20000000007 */
[----:B------:R-:W-:Y:S02]  /*5f50*/  HADD2.F32 R2, -RZ, R59.H1_H1 ;  /* 0x3000003bff027230 */ /* 0x000fe40000004100 */
[C---:B------:R-:W-:Y:S01]  /*5f60*/  FFMA R4, R49.reuse, R33, R4 ;  /* 0x0000002131047223 */ /* 0x040fe20000000004 */
[C---:B------:R-:W-:Y:S01]  /*5f70*/  FFMA R5, R49.reuse, R34, R5 ;  /* 0x0000002231057223 */ /* 0x040fe20000000005 */
[----:B------:R-:W-:Y:S01]  /*5f80*/  FFMA R6, R49, R0, R6 ;  /* 0x0000000031067223 */ /* 0x000fe20000000006 */
[--C-:B------:R-:W-:Y:S02]  /*5f90*/  HADD2.F32 R0, -RZ, R60.reuse.H0_H0 ;  /* 0x2000003cff007230 */ /* 0x100fe40000004100 */
[----:B------:R-:W-:Y:S01]  /*5fa0*/  FMUL R11, R47, R11 ;  /* 0x0000000b2f0b7220 */ /* 0x000fe20000400000 */
[----:B------:R-:W-:Y:S01]  /*5fb0*/  F2FP.F16.F32.PACK_AB R53, R7, R3 ;  /* 0x000000030735723e */ /* 0x000fe200000000ff */
[--C-:B------:R-:W-:Y:S02]  /*5fc0*/  HADD2.F32 R3, -RZ, R61.reuse.H0_H0 ;  /* 0x2000003dff037230 */ /* 0x100fe40000004100 */
[----:B------:R-:W-:Y:S01]  /*5fd0*/  FMUL R15, R47, R15 ;  /* 0x0000000f2f0f7220 */ /* 0x000fe20000400000 */
[C---:B------:R-:W-:Y:S01]  /*5fe0*/  FFMA R11, R49.reuse, R2, R11 ;  /* 0x00000002310b7223 */ /* 0x040fe2000000000b */
[----:B------:R-:W-:Y:S02]  /*5ff0*/  HADD2.F32 R2, -RZ, R60.H1_H1 ;  /* 0x3000003cff027230 */ /* 0x000fe40000004100 */
[----:B------:R-:W-:Y:S01]  /*6000*/  FFMA R8, R49, R0, R8 ;  /* 0x0000000031087223 */ /* 0x000fe20000000008 */
[----:B------:R-:W-:Y:S02]  /*6010*/  HADD2.F32 R0, -RZ, R61.H1_H1 ;  /* 0x3000003dff007230 */ /* 0x000fe40000004100 */
[C---:B------:R-:W-:Y:S01]  /*6020*/  FMUL R19, R47.reuse, R19 ;  /* 0x000000132f137220 */ /* 0x040fe20000400000 */
[----:B------:R-:W-:Y:S01]  /*6030*/  FMUL R23, R47, R23 ;  /* 0x000000172f177220 */ /* 0x000fe20000400000 */
[C---:B------:R-:W-:Y:S01]  /*6040*/  FFMA R9, R49.reuse, R2, R9 ;  /* 0x0000000231097223 */ /* 0x040fe20000000009 */
[--C-:B------:R-:W-:Y:S02]  /*6050*/  HADD2.F32 R2, -RZ, R62.reuse.H0_H0 ;  /* 0x2000003eff027230 */ /* 0x100fe40000004100 */
[C---:B------:R-:W-:Y:S01]  /*6060*/  FFMA R10, R49.reuse, R3, R10 ;  /* 0x00000003310a7223 */ /* 0x040fe2000000000a */
[--C-:B------:R-:W-:Y:S02]  /*6070*/  HADD2.F32 R3, -RZ, R63.reuse.H0_H0 ;  /* 0x2000003fff037230 */ /* 0x100fe40000004100 */
[C---:B------:R-:W-:Y:S01]  /*6080*/  FFMA R15, R49.reuse, R0, R15 ;  /* 0x00000000310f7223 */ /* 0x040fe2000000000f */
[----:B------:R-:W-:Y:S02]  /*6090*/  HADD2.F32 R0, -RZ, R62.H1_H1 ;  /* 0x3000003eff007230 */ /* 0x000fe40000004100 */
[----:B------:R-:W-:Y:S01]  /*60a0*/  FFMA R12, R49, R2, R12 ;  /* 0x00000002310c7223 */ /* 0x000fe2000000000c */
[--C-:B----4-:R-:W-:Y:S02]  /*60b0*/  HADD2.F32 R2, -RZ, R68.reuse.H0_H0 ;  /* 0x20000044ff027230 */ /* 0x110fe40000004100 */
[C---:B------:R-:W-:Y:S01]  /*60c0*/  FMUL R27, R47.reuse, R27 ;  /* 0x0000001b2f1b7220 */ /* 0x040fe20000400000 */
[----:B------:R-:W-:Y:S01]  /*60d0*/  FMUL R31, R47, R31 ;  /* 0x0000001f2f1f7220 */ /* 0x000fe20000400000 */
[C---:B------:R-:W-:Y:S01]  /*60e0*/  FFMA R13, R49.reuse, R0, R13 ;  /* 0x00000000310d7223 */ /* 0x040fe2000000000d */
[----:B------:R-:W-:Y:S02]  /*60f0*/  HADD2.F32 R0, -RZ, R63.H1_H1 ;  /* 0x3000003fff007230 */ /* 0x000fe40000004100 */
[----:B------:R-:W-:Y:S01]  /*6100*/  FFMA R14, R49, R3, R14 ;  /* 0x00000003310e7223 */ /* 0x000fe2000000000e */
[----:B------:R-:W-:Y:S01]  /*6110*/  HADD2.F32 R3, -RZ, R68.H1_H1 ;  /* 0x30000044ff037230 */ /* 0x000fe20000004100 */
[----:B------:R-:W-:Y:S01]  /*6120*/  F2FP.F16.F32.PACK_AB R54, R5, R4 ;  /* 0x000000040536723e */ /* 0x000fe200000000ff */
[----:B------:R-:W-:Y:S02]  /*6130*/  HADD2.F32 R4, -RZ, R79.H0_H0 ;  /* 0x2000004fff047230 */ /* 0x000fe40000004100 */
[C---:B------:R-:W-:Y:S01]  /*6140*/  FFMA R19, R49.reuse, R0, R19 ;  /* 0x0000000031137223 */ /* 0x040fe20000000013 */
[--C-:B------:R-:W-:Y:S02]  /*6150*/  HADD2.F32 R0, -RZ, R69.reuse.H0_H0 ;  /* 0x20000045ff007230 */ /* 0x100fe40000004100 */
[C---:B------:R-:W-:Y:S01]  /*6160*/  FFMA R16, R49.reuse, R2, R16 ;  /* 0x0000000231107223 */ /* 0x040fe20000000010 */
[----:B------:R-:W-:Y:S01]  /*6170*/  FFMA R17, R49, R3, R17 ;  /* 0x0000000331117223 */ /* 0x000fe20000000011 */
[----:B------:R-:W-:Y:S01]  /*6180*/  HADD2.F32 R2, -RZ, R69.H1_H1 ;  /* 0x30000045ff027230 */ /* 0x000fe20000004100 */
[----:B------:R-:W-:Y:S01]  /*6190*/  F2FP.F16.F32.PACK_AB R55, R11, R6 ;  /* 0x000000060b37723e */ /* 0x000fe200000000ff */
[----:B------:R-:W-:Y:S01]  /*61a0*/  FFMA R18, R49, R0, R18 ;  /* 0x0000000031127223 */ /* 0x000fe20000000012 */
[--C-:B------:R-:W-:Y:S01]  /*61b0*/  HADD2.F32 R0, -RZ, R70.reuse.H0_H0 ;  /* 0x20000046ff007230 */ /* 0x100fe20000004100 */
[----:B------:R-:W-:Y:S01]  /*61c0*/  F2FP.F16.F32.PACK_AB R8, R9, R8 ;  /* 0x000000080908723e */ /* 0x000fe200000000ff */
[C---:B------:R-:W-:Y:S01]  /*61d0*/  FFMA R23, R49.reuse, R2, R23 ;  /* 0x0000000231177223 */ /* 0x040fe20000000017 */
[----:B------:R1:W-:Y:S01]  /*61e0*/  STSM.16.M88.4 [R107+0x400], R52 ;  /* 0x000400346b007844 */ /* 0x0003e20000000200 */
[----:B------:R-:W-:Y:S02]  /*61f0*/  HADD2.F32 R2, -RZ, R70.H1_H1 ;  /* 0x30000046ff027230 */ /* 0x000fe40000004100 */
[----:B------:R-:W-:Y:S01]  /*6200*/  FFMA R20, R49, R0, R20 ;  /* 0x0000000031147223 */ /* 0x000fe20000000014 */
[--C-:B------:R-:W-:Y:S01]  /*6210*/  HADD2.F32 R3, -RZ, R71.reuse.H0_H0 ;  /* 0x20000047ff037230 */ /* 0x100fe20000004100 */
[----:B------:R-:W-:Y:S01]  /*6220*/  F2FP.F16.F32.PACK_AB R9, R15, R10 ;  /* 0x0000000a0f09723e */ /* 0x000fe200000000ff */
[----:B------:R-:W-:Y:S02]  /*6230*/  HADD2.F32 R0, -RZ, R71.H1_H1 ;  /* 0x30000047ff007230 */ /* 0x000fe40000004100 */
[C---:B------:R-:W-:Y:S01]  /*6240*/  FFMA R21, R49.reuse, R2, R21 ;  /* 0x0000000231157223 */ /* 0x040fe20000000015 */
[--C-:B------:R-:W-:Y:S02]  /*6250*/  HADD2.F32 R2, -RZ, R76.reuse.H0_H0 ;  /* 0x2000004cff027230 */ /* 0x100fe40000004100 */
[C---:B------:R-:W-:Y:S01]  /*6260*/  FFMA R22, R49.reuse, R3, R22 ;  /* 0x0000000331167223 */ /* 0x040fe20000000016 */
[--C-:B------:R-:W-:Y:S02]  /*6270*/  HADD2.F32 R3, -RZ, R77.reuse.H0_H0 ;  /* 0x2000004dff037230 */ /* 0x100fe40000004100 */
[C---:B------:R-:W-:Y:S01]  /*6280*/  FFMA R27, R49.reuse, R0, R27 ;  /* 0x00000000311b7223 */ /* 0x040fe2000000001b */
[----:B------:R-:W-:Y:S02]  /*6290*/  HADD2.F32 R0, -RZ, R76.H1_H1 ;  /* 0x3000004cff007230 */ /* 0x000fe40000004100 */
[----:B------:R-:W-:Y:S01]  /*62a0*/  FFMA R24, R49, R2, R24 ;  /* 0x0000000231187223 */ /* 0x000fe20000000018 */
[--C-:B------:R-:W-:Y:S02]  /*62b0*/  HADD2.F32 R2, -RZ, R78.reuse.H0_H0 ;  /* 0x2000004eff027230 */ /* 0x100fe40000004100 */
[----:B------:R-:W-:Y:S01]  /*62c0*/  FMUL R35, R47, R35 ;  /* 0x000000232f237220 */ /* 0x000fe20000400000 */
[----:B------:R-:W-:Y:S01]  /*62d0*/  F2FP.F16.F32.PACK_AB R10, R13, R12 ;  /* 0x0000000c0d0a723e */ /* 0x000fe200000000ff */
[C---:B------:R-:W-:Y:S01]  /*62e0*/  FFMA R25, R49.reuse, R0, R25 ;  /* 0x0000000031197223 */ /* 0x040fe20000000019 */
[----:B------:R-:W-:Y:S02]  /*62f0*/  HADD2.F32 R0, -RZ, R77.H1_H1 ;  /* 0x3000004dff007230 */ /* 0x000fe40000004100 */
[----:B------:R-:W-:Y:S01]  /*6300*/  FFMA R26, R49, R3, R26 ;  /* 0x00000003311a7223 */ /* 0x000fe2000000001a */
[----:B------:R-:W-:Y:S01]  /*6310*/  HADD2.F32 R3, -RZ, R78.H1_H1 ;  /* 0x3000004eff037230 */ /* 0x000fe20000004100 */
[----:B------:R-:W-:Y:S01]  /*6320*/  F2FP.F16.F32.PACK_AB R11, R19, R14 ;  /* 0x0000000e130b723e */ /* 0x000fe200000000ff */
[C---:B------:R-:W-:Y:S01]  /*6330*/  FFMA R31, R49.reuse, R0, R31 ;  /* 0x00000000311f7223 */ /* 0x040fe2000000001f */
[----:B------:R-:W-:Y:S02]  /*6340*/  HADD2.F32 R0, -RZ, R79.H1_H1 ;  /* 0x3000004fff007230 */ /* 0x000fe40000004100 */
[C---:B------:R-:W-:Y:S01]  /*6350*/  FFMA R28, R49.reuse, R2, R28 ;  /* 0x00000002311c7223 */ /* 0x040fe2000000001c */
[----:B------:R1:W-:Y:S01]  /*6360*/  STSM.16.M88.4 [R106+0x400], R8 ;  /* 0x000400086a007844 */ /* 0x0003e20000000200 */
[----:B------:R-:W-:Y:S01]  /*6370*/  FFMA R29, R49, R3, R29 ;  /* 0x00000003311d7223 */ /* 0x000fe2000000001d */
[----:B------:R-:W-:Y:S01]  /*6380*/  F2FP.F16.F32.PACK_AB R16, R17, R16 ;  /* 0x000000101110723e */ /* 0x000fe200000000ff */
[----:B------:R-:W-:Y:S01]  /*6390*/  FFMA R30, R49, R4, R30 ;  /* 0x00000004311e7223 */ /* 0x000fe2000000001e */
[----:B------:R-:W-:Y:S01]  /*63a0*/  F2FP.F16.F32.PACK_AB R17, R23, R18 ;  /* 0x000000121711723e */ /* 0x000fe200000000ff */
[----:B------:R-:W-:Y:S01]  /*63b0*/  FFMA R35, R49, R0, R35 ;  /* 0x0000000031237223 */ /* 0x000fe20000000023 */
[----:B------:R-:W-:Y:S02]  /*63c0*/  F2FP.F16.F32.PACK_AB R18, R21, R20 ;  /* 0x000000141512723e */ /* 0x000fe400000000ff */
[----:B------:R-:W-:Y:S02]  /*63d0*/  F2FP.F16.F32.PACK_AB R19, R27, R22 ;  /* 0x000000161b13723e */ /* 0x000fe400000000ff */
[----:B------:R-:W-:Y:S02]  /*63e0*/  F2FP.F16.F32.PACK_AB R24, R25, R24 ;  /* 0x000000181918723e */ /* 0x000fe400000000ff */
[----:B------:R-:W-:Y:S01]  /*63f0*/  F2FP.F16.F32.PACK_AB R25, R31, R26 ;  /* 0x0000001a1f19723e */ /* 0x000fe200000000ff */
[----:B------:R1:W-:Y:S01]  /*6400*/  STSM.16.M88.4 [R108], R16 ;  /* 0x000000106c007844 */ /* 0x0003e20000000200 */
[----:B------:R-:W-:Y:S02]  /*6410*/  F2FP.F16.F32.PACK_AB R26, R29, R28 ;  /* 0x0000001c1d1a723e */ /* 0x000fe400000000ff */
[----:B------:R-:W-:Y:S05]  /*6420*/  F2FP.F16.F32.PACK_AB R27, R35, R30 ;  /* 0x0000001e231b723e */ /* 0x000fea00000000ff */
[----:B------:R1:W-:Y:S01]  /*6430*/  STSM.16.M88.4 [R109], R24 ;  /* 0x000000186d007844 */ /* 0x0003e20000000200 */
[----:B------:R-:W-:Y:S01]  /*6440*/  @!PT LDS RZ, [RZ] ;  /* 0x00000000fffff984 */ /* 0x000fe20000000800 */
[----:B------:R-:W-:Y:S01]  /*6450*/  @!PT LDS RZ, [RZ] ;  /* 0x00000000fffff984 */ /* 0x000fe20000000800 */
[----:B------:R-:W-:Y:S01]  /*6460*/  @!PT LDS RZ, [RZ] ;  /* 0x00000000fffff984 */ /* 0x000fe20000000800 */
[----:B------:R-:W-:Y:S01]  /*6470*/  @!PT LDS RZ, [RZ] ;  /* 0x00000000fffff984 */ /* 0x000fe20000000800 */
[----:B------:R2:W-:Y:S07]  /*6480*/  MEMBAR.ALL.CTA ;  /* 0x0000000000007992 */ /* 0x0005ee0000008000 */
[----:B--2---:R-:W2:Y:S02]  /*6490*/  FENCE.VIEW.ASYNC.S ;  /* 0x00000000000073c6 */ /* 0x004ea40000000000 */
[----:B--2---:R-:W-:Y:S06]  /*64a0*/  BAR.SYNC.DEFER_BLOCKING 0x1, 0x80 ;  /* 0x0042000000007b1d */ /* 0x004fec0000010000 */
[----:B------:R-:W-:Y:S05]  /*64b0*/  @P0 BRA `(.L_x_99) ;  /* 0x0000000000280947 */ /* 0x000fea0003800000 */
[----:B------:R-:W-:Y:S02]  /*64c0*/  UIADD3 UR4, UPT, UPT, UR48, 0x400, URZ ;  /* 0x0000040030047890 */ /* 0x000fe4000fffe0ff */
[----:B------:R-:W-:Y:S01]  /*64d0*/  UIADD3 UR6, UP0, UPT, UR52, 0x680, URZ ;  /* 0x0000068034067890 */ /* 0x000fe2000ff1e0ff */
[----:B------:R-:W-:Y:S03]  /*64e0*/  UMOV UR43, UR36 ;  /* 0x00000024002b7c82 */ /* 0x000fe60008000000 */
[----:B------:R-:W-:Y:S01]  /*64f0*/  MOV R94, UR4 ;  /* 0x00000004005e7c02 */ /* 0x000fe20008000f00 */
[----:B------:R-:W-:Y:S03]  /*6500*/  UIADD3.X UR7, UPT, UPT, URZ, UR53, URZ, UP0, !UPT ;  /* 0x00000035ff077290 */ /* 0x000fe600087fe4ff */
[----:B------:R-:W-:Y:S11]  /*6510*/  R2UR UR40, R94 ;  /* 0x000000005e2872ca */ /* 0x000ff600000e0000 */
[----:B------:R-:W-:Y:S02]  /*6520*/  @!UPT UIADD3 URZ, UPT, UPT, URZ, URZ, URZ ;  /* 0x000000fffffff290 */ /* 0x000fe4000fffe0ff */
[----:B------:R2:W-:Y:S01]  /*6530*/  UTMASTG.3D [UR40], [UR6] ;  /* 0x00000028060073b5 */ /* 0x0005e20008010000 */
[----:B------:R0:W-:Y:S01]  /*6540*/  UTMACMDFLUSH ;  /* 0x00000000000079b7 */ /* 0x0001e20000000000 */
[----:B--2---:R-:W-:Y:S04]  /*6550*/  DEPBAR.LE SB0, 0x1 ;  /* 0x000080400000791a */ /* 0x004fe80000000000 */
.L_x_99:
[----:B------:R-:W-:Y:S05]  /*6560*/  BSYNC.RECONVERGENT B0 ;  /* 0x0000000000007941 */ /* 0x000fea0003800200 */
.L_x_98:
[----:B------:R-:W-:Y:S01]  /*6570*/  BAR.SYNC.DEFER_BLOCKING 0x1, 0x80 ;  /* 0x0042000000007b1d */ /* 0x000fe20000010000 */
[----:B------:R-:W-:Y:S01]  /*6580*/  ISETP.NE.AND P1, PT, R105, RZ, PT ;  /* 0x000000ff6900720c */ /* 0x000fe20003f25270 */
[----:B------:R-:W-:Y:S01]  /*6590*/  UISETP.NE.AND UP0, UPT, UR49, URZ, UPT ;  /* 0x000000ff3100728c */ /* 0x000fe2000bf05270 */
[----:B------:R-:W-:Y:S11]  /*65a0*/  LEA R2, R65, UR48, 0x3 ;  /* 0x0000003041027c11 */ /* 0x000ff6000f8e18ff */
[----:B------:R-:W-:Y:S01]  /*65b0*/  @P1 SHF.L.U32 R3, R98, 0x1f, RZ ;  /* 0x0000001f62031819 */ /* 0x000fe200000006ff */
[----:B------:R-:W-:Y:S06]  /*65c0*/  BRA.U !UP0, `(.L_x_100) ;  /* 0x0000000108247547 */ /* 0x000fec000b800000 */
[----:B------:R-:W-:Y:S01]  /*65d0*/  IMAD.U32 R4, RZ, RZ, UR51 ;  /* 0x00000033ff047e24 */ /* 0x000fe2000f8e00ff */
[----:B------:R-:W-:Y:S01]  /*65e0*/  MOV R0, UR37 ;  /* 0x0000002500007c02 */ /* 0x000fe20008000f00 */
[----:B------:R-:W-:Y:S03]  /*65f0*/  UIADD3 UR51, UPT, UPT, UR51, 0x1, URZ ;  /* 0x0000000133337890 */ /* 0x000fe6000fffe0ff */
[----:B------:R-:W-:Y:S01]  /*6600*/  @P1 LEA R4, R4, UR48, 0x3 ;  /* 0x0000003004041c11 */ /* 0x000fe2000f8e18ff */
[----:B------:R-:W-:Y:S04]  /*6610*/  UISETP.NE.AND UP0, UPT, UR51, 0x4, UPT ;  /* 0x000000043300788c */ /* 0x000fe8000bf05270 */
[----:B------:R-:W-:Y:S01]  /*6620*/  @P1 VIADD R4, R4, 0x60 ;  /* 0x0000006004041836 */ /* 0x000fe20000000000 */
[----:B------:R-:W-:Y:S04]  /*6630*/  USEL UR51, UR51, URZ, UP0 ;  /* 0x000000ff33337287 */ /* 0x000fe80008000000 */
[----:B------:R-:W-:Y:S04]  /*6640*/  @P1 PRMT R0, R0, 0x654, R4 ;  /* 0x0000065400001816 */ /* 0x000fe80000000004 */
[----:B------:R2:W-:Y:S04]  /*6650*/  @P1 SYNCS.ARRIVE.TRANS64.RED.A1T0 RZ, [R0+URZ], RZ ;  /* 0x000000ff00ff19a7 */ /* 0x0005e800081004ff */
.L_x_100:
[----:B------:R-:W3:Y:S01]  /*6660*/  @P1 SYNCS.PHASECHK.TRANS64.TRYWAIT P0, [R2+URZ+0x40], R3 ;  /* 0x00004003020015a7 */ /* 0x000ee200080011ff */
[----:B------:R-:W-:Y:S01]  /*6670*/  BSSY B1, `(.L_x_101) ;  /* 0x0000017000017945 */ /* 0x000fe20003800000 */
[----:B---3--:R-:W-:Y:S03]  /*6680*/  @P1 SEL R67, RZ, 0x1, !P0 ;  /* 0x00000001ff431807 */ /* 0x008fe60004000000 */
[----:B------:R-:W-:Y:S05]  /*6690*/  @!P1 BRA `(.L_x_102) ;  /* 0x0000000000509947 */ /* 0x000fea0003800000 */
[----:B------:R-:W-:Y:S01]  /*66a0*/  ISETP.NE.AND P1, PT, R72, RZ, PT ;  /* 0x000000ff4800720c */ /* 0x000fe20003f25270 */
[----:B------:R-:W-:Y:S01]  /*66b0*/  BSSY B0, `(.L_x_103) ;  /* 0x000000a000007945 */ /* 0x000fe20003800000 */
[----:B------:R-:W-:Y:S11]  /*66c0*/  ISETP.NE.AND P0, PT, R67, RZ, PT ;  /* 0x000000ff4300720c */ /* 0x000ff60003f05270 */
[----:B------:R-:W-:Y:S04]  /*66d0*/  @P1 IMAD R5, R65, 0x2000, R66 ;  /* 0x0000200041051824 */ /* 0x000fe800078e0242 */
[----:B------:R-:W-:Y:S05]  /*66e0*/  @P1 VIADD R4, R5, UR48 ;  /* 0x0000003005041c36 */ /* 0x000fea0008000000 */
[----:B------:R-:W-:Y:S01]  /*66f0*/  @P1 IADD3 R3, PT, PT, R73, R4, RZ ;  /* 0x0000000449031210 */ /* 0x000fe20007ffe0ff */
[----:B------:R-:W-:Y:S01]  /*6700*/  @P1 IMAD.IADD R4, R99, 0x1, R4 ;  /* 0x0000000163041824 */ /* 0x000fe200078e0204 */
[----:B------:R-:W-:Y:S06]  /*6710*/  @P0 BRA `(.L_x_104) ;  /* 0x00000000000c0947 */ /* 0x000fec0003800000 */
[----:B--2---:R-:W-:Y:S04]  /*6720*/  SHF.L.U32 R0, R98, 0x1f, RZ ;  /* 0x0000001f62007819 */ /* 0x004fe800000006ff */
[----:B------:R-:W2:Y:S02]  /*6730*/  SYNCS.PHASECHK.TRANS64.TRYWAIT P0, [R2+URZ+0x40], R0 ;  /* 0x00004000020075a7 */ /* 0x000ea400080011ff */
[----:B--2---:R-:W-:Y:S05]  /*6740*/  @!P0 BRA `(.L_x_105) ;  /* 0x0000003000748947 */ /* 0x004fea0003800000 */
.L_x_104:
[----:B------:R-:W-:Y:S05]  /*6750*/  BSYNC B0 ;  /* 0x0000000000007941 */ /* 0x000fea0003800000 */
.L_x_103:
[----:B------:R-:W-:Y:S02]  /*6760*/  ISETP.NE.AND P0, PT, R72, RZ, PT ;  /* 0x000000ff4800720c */ /* 0x000fe40003f05270 */
[----:B------:R-:W-:Y:S11]  /*6770*/  IADD3 R65, PT, PT, R65, 0x1, RZ ;  /* 0x0000000141417810 */ /* 0x000ff60007ffe0ff */
[----:B--2---:R-:W-:Y:S01]  /*6780*/  @P0 IMAD.IADD R0, R99, 0x1, R3 ;  /* 0x0000000163000824 */ /* 0x004fe200078e0203 */
[----:B------:R-:W-:Y:S05]  /*6790*/  @P0 WARPSYNC.ALL ;  /* 0x0000000000000948 */ /* 0x000fea0003800000 */
[----:B------:R3:W4:Y:S04]  /*67a0*/  @P0 LDSM.16.M88.4 R56, [R5+UR48+0x400] ;  /* 0x000400300538083b */ /* 0x0007280008000200 */
[----:B------:R3:W2:Y:S04]  /*67b0*/  @P0 LDSM.16.M88.4 R60, [R4+0x400] ;  /* 0x00040000043c083b */ /* 0x0006a80000000200 */
[----:B------:R3:W1:Y:S04]  /*67c0*/  @P0 LDSM.16.M88.4 R68, [R3+0x400] ;  /* 0x000400000344083b */ /* 0x0006680000000200 */
[----:B------:R3:W1:Y:S02]  /*67d0*/  @P0 LDSM.16.M88.4 R76, [R0+0x400] ;  /* 0x00040000004c083b */ /* 0x0006640000000200 */
.L_x_102:
[----:B------:R-:W-:Y:S05]  /*67e0*/  BSYNC B1 ;  /* 0x0000000000017941 */ /* 0x000fea0003800000 */
.L_x_101:
[----:B--23--:R-:W-:Y:S05]  /*67f0*/  VIADD R0, R48, 0x40 ;  /* 0x0000004030007836 */ /* 0x00cfea0000000000 */
[----:B------:R-:W-:Y:S04]  /*6800*/  SHF.R.U32.HI R0, RZ, 0x15, R0 ;  /* 0x00000015ff007819 */ /* 0x000fe80000011600 */
[----:B------:R-:W-:Y:S11]  /*6810*/  LOP3.LUT P0, RZ, R0, 0x3, R93, 0x48, !PT ;  /* 0x0000000300ff7812 */ /* 0x000ff6000780485d */
[----:B------:R-:W-:Y:S02]  /*6820*/  @!UPT UIADD3 URZ, UPT, UPT, URZ, URZ, URZ ;  /* 0x000000fffffff290 */ /* 0x000fe4000fffe0ff */
[----:B------:R-:W-:Y:S05]  /*6830*/  @!P0 BRA `(.L_x_106) ;  /* 0x0000000000408947 */ /* 0x000fea0003800000 */
[----:B------:R-:W2:Y:S01]  /*6840*/  LDCU.64 UR8, c[0x4][0x70] ;  /* 0x01000e00ff0877ac */ /* 0x000ea20008000a00 */
[----:B------:R-:W-:Y:S01]  /*6850*/  MOV R3, 0x0 ;  /* 0x0000000000037802 */ /* 0x000fe20000000f00 */
[----:B------:R-:W-:Y:S02]  /*6860*/  HFMA2 R12, -RZ, RZ, 0, 5.9604644775390625e-08 ;  /* 0x00000001ff0c7431 */ /* 0x000fe400000001ff */
[----:B-1----:R-:W-:Y:S02]  /*6870*/  IMAD.MOV.U32 R8, RZ, RZ, 0x192 ;  /* 0x00000192ff087424 */ /* 0x002fe400078e00ff */
[----:B------:R-:W-:Y:S01]  /*6880*/  IMAD.MOV.U32 R13, RZ, RZ, RZ ;  /* 0x000000ffff0d7224 */ /* 0x000fe200078e00ff */
[----:B------:R-:W1:Y:S01]  /*6890*/  LDCU.64 UR6, c[0x4][0x78] ;  /* 0x01000f00ff0677ac */ /* 0x000e620008000a00 */
[----:B------:R-:W3:Y:S01]  /*68a0*/  LDC.64 R2, c[0x4][R3] ;  /* 0x0100000003027b82 */ /* 0x000ee20000000a00 */
[----:B------:R-:W5:Y:S01]  /*68b0*/  LDCU.64 UR4, c[0x4][0x10] ;  /* 0x01000200ff0477ac */ /* 0x000f620008000a00 */
[----:B--2---:R-:W-:Y:S01]  /*68c0*/  MOV R5, UR9 ;  /* 0x0000000900057c02 */ /* 0x004fe20008000f00 */
[----:B------:R-:W-:Y:S01]  /*68d0*/  IMAD.U32 R4, RZ, RZ, UR8 ;  /* 0x00000008ff047e24 */ /* 0x000fe2000f8e00ff */
[----:B-1----:R-:W-:Y:S01]  /*68e0*/  MOV R7, UR7 ;  /* 0x0000000700077c02 */ /* 0x002fe20008000f00 */
[----:B------:R-:W-:Y:S01]  /*68f0*/  IMAD.U32 R6, RZ, RZ, UR6 ;  /* 0x00000006ff067e24 */ /* 0x000fe2000f8e00ff */
[----:B-----5:R-:W-:Y:S01]  /*6900*/  MOV R11, UR5 ;  /* 0x00000005000b7c02 */ /* 0x020fe20008000f00 */
[----:B------:R-:W-:Y:S02]  /*6910*/  IMAD.U32 R10, RZ, RZ, UR4 ;  /* 0x00000004ff0a7e24 */ /* 0x000fe4000f8e00ff */
[----:B------:R-:W-:Y:S07]  /*6920*/  LEPC R20, `(.L_x_106) ;  /* 0x000000001014794e */ /* 0x000fee0000000000 */
[----:B---34-:R-:W-:Y:S05]  /*6930*/  CALL.ABS.NOINC R2 ;  /* 0x0000000002007343 */ /* 0x018fea0003c00000 */
.L_x_106:
[----:B------:R-:W-:Y:S05]  /*6940*/  WARPSYNC.ALL ;  /* 0x0000000000007948 */ /* 0x000fea0003800000 */
[----:B------:R-:W-:Y:S01]  /*6950*/  R2UR UR4, R48 ;  /* 0x00000000300472ca */ /* 0x000fe200000e0000 */
[--C-:B----4-:R-:W-:Y:S01]  /*6960*/  HADD2.F32 R3, -RZ, R56.reuse.H0_H0 ;  /* 0x20000038ff037230 */ /* 0x110fe20000004100 */
[----:B------:R-:W-:Y:S01]  /*6970*/  ISETP.NE.AND P6, PT, R105, RZ, PT ;  /* 0x000000ff6900720c */ /* 0x000fe20003fc5270 */
[--C-:B------:R-:W-:Y:S01]  /*6980*/  HADD2.F32 R51, -RZ, R57.reuse.H1_H1 ;  /* 0x30000039ff337230 */ /* 0x100fe20000004100 */
[----:B------:R-:W-:Y:S01]  /*6990*/  MOV R50, UR51 ;  /* 0x0000003300327c02 */ /* 0x000fe20008000f00 */
[----:B------:R-:W-:Y:S01]  /*69a0*/  BSSY.RECONVERGENT B0, `(.L_x_107) ;  /* 0x000008c000007945 */ /* 0x000fe20003800200 */
[----:B------:R-:W-:Y:S02]  /*69b0*/  MOV R74, UR37 ;  /* 0x00000025004a7c02 */ /* 0x000fe40008000f00 */
[----:B------:R-:W-:Y:S05]  /*69c0*/  ISETP.NE.AND P0, PT, R101, RZ, PT ;  /* 0x000000ff6500720c */ /* 0x000fea0003f05270 */
[----:B-1----:R-:W1:Y:S02]  /*69d0*/  LDTM.16dp256bit.x8 R4, tmem[UR4+0x40] ;  /* 0x00004004000479ee */ /* 0x002e6400081a0000 */
[----:B------:R-:W-:Y:S04]  /*69e0*/  @P6 LEA R50, R50, UR48, 0x3 ;  /* 0x0000003032326c11 */ /* 0x000fe8000f8e18ff */
[----:B------:R-:W-:Y:S04]  /*69f0*/  @P6 IADD3 R50, PT, PT, R50, 0x60, RZ ;  /* 0x0000006032326810 */ /* 0x000fe80007ffe0ff */
[----:B------:R-:W-:Y:S01]  /*6a00*/  @P6 PRMT R74, R74, 0x654, R50 ;  /* 0x000006544a4a6816 */ /* 0x000fe20000000032 */
[----:B------:R-:W-:Y:S02]  /*6a10*/  HADD2.F32 R50, -RZ, R57.H0_H0 ;  /* 0x20000039ff327230 */ /* 0x000fe40000004100 */
[C---:B-1----:R-:W-:Y:S01]  /*6a20*/  FMUL R0, R47.reuse, R4 ;  /* 0x000000042f007220 */ /* 0x042fe20000400000 */
[----:B------:R-:W-:Y:S02]  /*6a30*/  HADD2.F32 R4, -RZ, R56.H1_H1 ;  /* 0x30000038ff047230 */ /* 0x000fe40000004100 */
[C---:B------:R-:W-:Y:S01]  /*6a40*/  FMUL R2, R47.reuse, R5 ;  /* 0x000000052f027220 */ /* 0x040fe20000400000 */
[----:B------:R-:W-:Y:S01]  /*6a50*/  FMUL R7, R47, R7 ;  /* 0x000000072f077220 */ /* 0x000fe20000400000 */
[----:B------:R-:W-:Y:S01]  /*6a60*/  FFMA R0, R49, R3, R0 ;  /* 0x0000000331007223 */ /* 0x000fe20000000000 */
[----:B------:R-:W-:Y:S01]  /*6a70*/  FMUL R3, R47, R6 ;  /* 0x000000062f037220 */ /* 0x000fe20000400000 */
[----:B------:R-:W-:Y:S01]  /*6a80*/  FFMA R2, R49, R4, R2 ;  /* 0x0000000431027223 */ /* 0x000fe20000000002 */
[C---:B------:R-:W-:Y:S01]  /*6a90*/  FMUL R4, R47.reuse, R8 ;  /* 0x000000082f047220 */ /* 0x040fe20000400000 */
[----:B------:R-:W-:Y:S01]  /*6aa0*/  FMUL R8, R47, R12 ;  /* 0x0000000c2f087220 */ /* 0x000fe20000400000 */
[----:B------:R-:W-:Y:S01]  /*6ab0*/  FFMA R3, R49, R50, R3 ;  /* 0x0000003231037223 */ /* 0x000fe20000000003 */
[C---:B------:R-:W-:Y:S01]  /*6ac0*/  FMUL R12, R47.reuse, R16 ;  /* 0x000000102f0c7220 */ /* 0x040fe20000400000 */
[C---:B------:R-:W-:Y:S01]  /*6ad0*/  FMUL R16, R47.reuse, R20 ;  /* 0x000000142f107220 */ /* 0x040fe20000400000 */
[C---:B------:R-:W-:Y:S01]  /*6ae0*/  FMUL R20, R47.reuse, R24 ;  /* 0x000000182f147220 */ /* 0x040fe20000400000 */
[C---:B------:R-:W-:Y:S01]  /*6af0*/  FMUL R24, R47.reuse, R28 ;  /* 0x0000001c2f187220 */ /* 0x040fe20000400000 */
[C---:B------:R-:W-:Y:S01]  /*6b00*/  FMUL R28, R47.reuse, R32 ;  /* 0x000000202f1c7220 */ /* 0x040fe20000400000 */
[--C-:B------:R-:W-:Y:S01]  /*6b10*/  HADD2.F32 R32, -RZ, R58.reuse.H0_H0 ;  /* 0x2000003aff207230 */ /* 0x100fe20000004100 */
[----:B------:R-:W-:Y:S01]  /*6b20*/  F2FP.F16.F32.PACK_AB R52, R2, R0 ;  /* 0x000000000234723e */ /* 0x000fe200000000ff */
[----:B------:R-:W-:Y:S02]  /*6b30*/  HADD2.F32 R0, -RZ, R58.H1_H1 ;  /* 0x3000003aff007230 */ /* 0x000fe40000004100 */
[----:B------:R-:W-:Y:S01]  /*6b40*/  FMUL R5, R47, R9 ;  /* 0x000000092f057220 */ /* 0x000fe20000400000 */
[--C-:B------:R-:W-:Y:S02]  /*6b50*/  HADD2.F32 R2, -RZ, R59.reuse.H0_H0 ;  /* 0x2000003bff027230 */ /* 0x100fe40000004100 */
[C---:B------:R-:W-:Y:S01]  /*6b60*/  FFMA R7, R49.reuse, R51, R7 ;  /* 0x0000003331077223 */ /* 0x040fe20000000007 */
[C---:B------:R-:W-:Y:S01]  /*6b70*/  FFMA R4, R49.reuse, R32, R4 ;  /* 0x0000002031047223 */ /* 0x040fe20000000004 */
[----:B------:R-:W-:Y:S02]  /*6b80*/  HADD2.F32 R32, -RZ, R59.H1_H1 ;  /* 0x3000003bff207230 */ /* 0x000fe40000004100 */
[----:B------:R-:W-:Y:S01]  /*6b90*/  FFMA R5, R49, R0, R5 ;  /* 0x0000000031057223 */ /* 0x000fe20000000005 */
[--C-:B------:R-:W-:Y:S01]  /*6ba0*/  HADD2.F32 R0, -RZ, R60.reuse.H0_H0 ;  /* 0x2000003cff007230 */ /* 0x100fe20000004100 */
[----:B------:R-:W-:Y:S01]  /*6bb0*/  F2FP.F16.F32.PACK_AB R53, R7, R3 ;  /* 0x000000030735723e */ /* 0x000fe200000000ff */
[----:B------:R-:W-:Y:S01]  /*6bc0*/  FMUL R6, R47, R10 ;  /* 0x0000000a2f067220 */ /* 0x000fe20000400000 */
[----:B------:R-:W-:Y:S01]  /*6bd0*/  HADD2.F32 R3, -RZ, R61.H0_H0 ;  /* 0x2000003dff037230 */ /* 0x000fe20000004100 */
[----:B------:R-:W-:Y:S01]  /*6be0*/  F2FP.F16.F32.PACK_AB R54, R5, R4 ;  /* 0x000000040536723e */ /* 0x000fe200000000ff */
[----:B------:R-:W-:Y:S01]  /*6bf0*/  FMUL R11, R47, R11 ;  /* 0x0000000b2f0b7220 */ /* 0x000fe20000400000 */
[----:B------:R-:W-:Y:S01]  /*6c00*/  FFMA R6, R49, R2, R6 ;  /* 0x0000000231067223 */ /* 0x000fe20000000006 */
[----:B------:R-:W-:Y:S02]  /*6c10*/  HADD2.F32 R2, -RZ, R60.H1_H1 ;  /* 0x3000003cff027230 */ /* 0x000fe40000004100 */
[----:B------:R-:W-:Y:S01]  /*6c20*/  FMUL R9, R47, R13 ;  /* 0x0000000d2f097220 */ /* 0x000fe20000400000 */
[C---:B------:R-:W-:Y:S01]  /*6c30*/  FFMA R11, R49.reuse, R32, R11 ;  /* 0x00000020310b7223 */ /* 0x040fe2000000000b */
[----:B------:R-:W-:Y:S02]  /*6c40*/  HADD2.F32 R4, -RZ, R77.H0_H0 ;  /* 0x2000004dff047230 */ /* 0x000fe40000004100 */
[C---:B------:R-:W-:Y:S01]  /*6c50*/  FFMA R8, R49.reuse, R0, R8 ;  /* 0x0000000031087223 */ /* 0x040fe20000000008 */
[----:B------:R-:W-:Y:S01]  /*6c60*/  FFMA R9, R49, R2, R9 ;  /* 0x0000000231097223 */ /* 0x000fe20000000009 */
[----:B------:R-:W-:Y:S01]  /*6c70*/  HADD2.F32 R0, -RZ, R61.H1_H1 ;  /* 0x3000003dff007230 */ /* 0x000fe20000004100 */
[----:B------:R-:W-:Y:S01]  /*6c80*/  F2FP.F16.F32.PACK_AB R55, R11, R6 ;  /* 0x000000060b37723e */ /* 0x000fe200000000ff */
[C---:B------:R-:W-:Y:S01]  /*6c90*/  FMUL R10, R47.reuse, R14 ;  /* 0x0000000e2f0a7220 */ /* 0x040fe20000400000 */
[----:B------:R-:W-:Y:S01]  /*6ca0*/  FMUL R15, R47, R15 ;  /* 0x0000000f2f0f7220 */ /* 0x000fe20000400000 */
[--C-:B------:R-:W-:Y:S01]  /*6cb0*/  HADD2.F32 R2, -RZ, R62.reuse.H0_H0 ;  /* 0x2000003eff027230 */ /* 0x100fe20000004100 */
[----:B------:R-:W-:Y:S01]  /*6cc0*/  F2FP.F16.F32.PACK_AB R8, R9, R8 ;  /* 0x000000080908723e */ /* 0x000fe200000000ff */
[----:B------:R1:W-:Y:S01]  /*6cd0*/  STSM.16.M88.4 [R107+0x2400], R52 ;  /* 0x002400346b007844 */ /* 0x0003e20000000200 */
[C---:B------:R-:W-:Y:S01]  /*6ce0*/  FFMA R10, R49.reuse, R3, R10 ;  /* 0x00000003310a7223 */ /* 0x040fe2000000000a */
[C---:B------:R-:W-:Y:S01]  /*6cf0*/  FFMA R15, R49.reuse, R0, R15 ;  /* 0x00000000310f7223 */ /* 0x040fe2000000000f */
[----:B------:R-:W-:Y:S02]  /*6d00*/  HADD2.F32 R3, -RZ, R62.H1_H1 ;  /* 0x3000003eff037230 */ /* 0x000fe40000004100 */
[----:B------:R-:W-:Y:S01]  /*6d10*/  FFMA R12, R49, R2, R12 ;  /* 0x00000002310c7223 */ /* 0x000fe2000000000c */
[----:B------:R-:W-:Y:S01]  /*6d20*/  FMUL R13, R47, R17 ;  /* 0x000000112f0d7220 */ /* 0x000fe20000400000 */
[--C-:B------:R-:W-:Y:S01]  /*6d30*/  HADD2.F32 R0, -RZ, R63.reuse.H0_H0 ;  /* 0x2000003fff007230 */ /* 0x100fe20000004100 */
[----:B------:R-:W-:Y:S01]  /*6d40*/  F2FP.F16.F32.PACK_AB R9, R15, R10 ;  /* 0x0000000a0f09723e */ /* 0x000fe200000000ff */
[----:B------:R-:W-:Y:S01]  /*6d50*/  FMUL R14, R47, R18 ;  /* 0x000000122f0e7220 */ /* 0x000fe20000400000 */
[----:B------:R-:W-:Y:S01]  /*6d60*/  FFMA R13, R49, R3, R13 ;  /* 0x00000003310d7223 */ /* 0x000fe2000000000d */
[----:B------:R-:W-:Y:S02]  /*6d70*/  HADD2.F32 R2, -RZ, R63.H1_H1 ;  /* 0x3000003fff027230 */ /* 0x000fe40000004100 */
[----:B------:R-:W-:Y:S01]  /*6d80*/  FMUL R19, R47, R19 ;  /* 0x000000132f137220 */ /* 0x000fe20000400000 */
[----:B------:R-:W-:Y:S01]  /*6d90*/  FFMA R14, R49, R0, R14 ;  /* 0x00000000310e7223 */ /* 0x000fe2000000000e */
[--C-:B------:R-:W-:Y:S01]  /*6da0*/  HADD2.F32 R0, -RZ, R68.reuse.H0_H0 ;  /* 0x20000044ff007230 */ /* 0x100fe20000004100 */
[----:B------:R-:W-:Y:S01]  /*6db0*/  F2FP.F16.F32.PACK_AB R10, R13, R12 ;  /* 0x0000000c0d0a723e */ /* 0x000fe200000000ff */
[----:B------:R-:W-:Y:S01]  /*6dc0*/  FFMA R19, R49, R2, R19 ;  /* 0x0000000231137223 */ /* 0x000fe20000000013 */
[----:B------:R-:W-:Y:S02]  /*6dd0*/  HADD2.F32 R2, -RZ, R68.H1_H1 ;  /* 0x30000044ff027230 */ /* 0x000fe40000004100 */
[----:B------:R-:W-:Y:S01]  /*6de0*/  FMUL R17, R47, R21 ;  /* 0x000000152f117220 */ /* 0x000fe20000400000 */
[----:B------:R-:W-:Y:S01]  /*6df0*/  FFMA R16, R49, R0, R16 ;  /* 0x0000000031107223 */ /* 0x000fe20000000010 */
[--C-:B------:R-:W-:Y:S01]  /*6e00*/  HADD2.F32 R3, -RZ, R69.reuse.H0_H0 ;  /* 0x20000045ff037230 */ /* 0x100fe20000004100 */
[----:B------:R-:W-:Y:S01]  /*6e10*/  F2FP.F16.F32.PACK_AB R11, R19, R14 ;  /* 0x0000000e130b723e */ /* 0x000fe200000000ff */
[----:B------:R-:W-:Y:S01]  /*6e20*/  FFMA R17, R49, R2, R17 ;  /* 0x0000000231117223 */ /* 0x000fe20000000011 */
[C---:B------:R-:W-:Y:S01]  /*6e30*/  FMUL R18, R47.reuse, R22 ;  /* 0x000000162f127220 */ /* 0x040fe20000400000 */
[----:B------:R-:W-:Y:S02]  /*6e40*/  HADD2.F32 R0, -RZ, R69.H1_H1 ;  /* 0x30000045ff007230 */ /* 0x000fe40000004100 */
[----:B------:R-:W-:Y:S01]  /*6e50*/  FMUL R23, R47, R23 ;  /* 0x000000172f177220 */ /* 0x000fe20000400000 */
[----:B------:R1:W-:Y:S01]  /*6e60*/  STSM.16.M88.4 [R106+0x2400], R8 ;  /* 0x002400086a007844 */ /* 0x0003e20000000200 */
[----:B------:R-:W-:Y:S01]  /*6e70*/  F2FP.F16.F32.PACK_AB R16, R17, R16 ;  /* 0x000000101110723e */ /* 0x000fe200000000ff */
[C---:B------:R-:W-:Y:S01]  /*6e80*/  FFMA R18, R49.reuse, R3, R18 ;  /* 0x0000000331127223 */ /* 0x040fe20000000012 */
[----:B------:R-:W-:Y:S01]  /*6e90*/  FFMA R23, R49, R0, R23 ;  /* 0x0000000031177223 */ /* 0x000fe20000000017 */
[--C-:B------:R-:W-:Y:S02]  /*6ea0*/  HADD2.F32 R2, -RZ, R70.reuse.H0_H0 ;  /* 0x20000046ff027230 */ /* 0x100fe40000004100 */
[C---:B------:R-:W-:Y:S01]  /*6eb0*/  FMUL R21, R47.reuse, R25 ;  /* 0x000000192f157220 */ /* 0x040fe20000400000 */
[----:B------:R-:W-:Y:S02]  /*6ec0*/  HADD2.F32 R0, -RZ, R70.H1_H1 ;  /* 0x30000046ff007230 */ /* 0x000fe40000004100 */
[----:B------:R-:W-:Y:S01]  /*6ed0*/  FMUL R22, R47, R26 ;  /* 0x0000001a2f167220 */ /* 0x000fe20000400000 */
[--C-:B------:R-:W-:Y:S02]  /*6ee0*/  HADD2.F32 R3, -RZ, R71.reuse.H0_H0 ;  /* 0x20000047ff037230 */ /* 0x100fe40000004100 */
[----:B------:R-:W-:Y:S01]  /*6ef0*/  FFMA R20, R49, R2, R20 ;  /* 0x0000000231147223 */ /* 0x000fe20000000014 */
[----:B------:R-:W-:Y:S01]  /*6f00*/  FMUL R27, R47, R27 ;  /* 0x0000001b2f1b7220 */ /* 0x000fe20000400000 */
[C---:B------:R-:W-:Y:S01]  /*6f10*/  FFMA R21, R49.reuse, R0, R21 ;  /* 0x0000000031157223 */ /* 0x040fe20000000015 */
[----:B------:R-:W-:Y:S02]  /*6f20*/  HADD2.F32 R0, -RZ, R71.H1_H1 ;  /* 0x30000047ff007230 */ /* 0x000fe40000004100 */
[----:B------:R-:W-:Y:S01]  /*6f30*/  FFMA R22, R49, R3, R22 ;  /* 0x0000000331167223 */ /* 0x000fe20000000016 */
[--C-:B------:R-:W-:Y:S02]  /*6f40*/  HADD2.F32 R2, -RZ, R76.reuse.H0_H0 ;  /* 0x2000004cff027230 */ /* 0x100fe40000004100 */
[C---:B------:R-:W-:Y:S01]  /*6f50*/  FMUL R25, R47.reuse, R29 ;  /* 0x0000001d2f197220 */ /* 0x040fe20000400000 */
[----:B------:R-:W-:Y:S02]  /*6f60*/  HADD2.F32 R3, -RZ, R76.H1_H1 ;  /* 0x3000004cff037230 */ /* 0x000fe40000004100 */
[----:B------:R-:W-:Y:S01]  /*6f70*/  FMUL R26, R47, R30 ;  /* 0x0000001e2f1a7220 */ /* 0x000fe20000400000 */
[C---:B------:R-:W-:Y:S01]  /*6f80*/  FFMA R27, R49.reuse, R0, R27 ;  /* 0x00000000311b7223 */ /* 0x040fe2000000001b */
[C---:B------:R-:W-:Y:S01]  /*6f90*/  FFMA R24, R49.reuse, R2, R24 ;  /* 0x0000000231187223 */ /* 0x040fe20000000018 */
[----:B------:R-:W-:Y:S02]  /*6fa0*/  HADD2.F32 R0, -RZ, R77.H1_H1 ;  /* 0x3000004dff007230 */ /* 0x000fe40000004100 */
[----:B------:R-:W-:Y:S01]  /*6fb0*/  FFMA R25, R49, R3, R25 ;  /* 0x0000000331197223 */ /* 0x000fe20000000019 */
[----:B------:R-:W-:Y:S01]  /*6fc0*/  FMUL R31, R47, R31 ;  /* 0x0000001f2f1f7220 */ /* 0x000fe20000400000 */
[--C-:B------:R-:W-:Y:S02]  /*6fd0*/  HADD2.F32 R2, -RZ, R78.reuse.H0_H0 ;  /* 0x2000004eff027230 */ /* 0x100fe40000004100 */
[----:B------:R-:W-:Y:S01]  /*6fe0*/  FFMA R26, R49, R4, R26 ;  /* 0x00000004311a7223 */ /* 0x000fe2000000001a */
[----:B------:R-:W-:Y:S02]  /*6ff0*/  HADD2.F32 R3, -RZ, R78.H1_H1 ;  /* 0x3000004eff037230 */ /* 0x000fe40000004100 */
[C---:B------:R-:W-:Y:S01]  /*7000*/  FMUL R29, R47.reuse, R33 ;  /* 0x000000212f1d7220 */ /* 0x040fe20000400000 */
[--C-:B------:R-:W-:Y:S02]  /*7010*/  HADD2.F32 R4, -RZ, R79.reuse.H0_H0 ;  /* 0x2000004fff047230 */ /* 0x100fe40000004100 */
[----:B------:R-:W-:Y:S01]  /*7020*/  FMUL R30, R47, R34 ;  /* 0x000000222f1e7220 */ /* 0x000fe20000400000 */
[----:B------:R-:W-:Y:S02]  /*7030*/  HADD2.F32 R5, -RZ, R79.H1_H1 ;  /* 0x3000004fff057230 */ /* 0x000fe40000004100 */
[----:B------:R-:W-:Y:S01]  /*7040*/  FFMA R31, R49, R0, R31 ;  /* 0x00000000311f7223 */ /* 0x000fe2000000001f */
[----:B------:R-:W-:Y:S01]  /*7050*/  FMUL R35, R47, R35 ;  /* 0x000000232f237220 */ /* 0x000fe20000400000 */
[C---:B------:R-:W-:Y:S01]  /*7060*/  FFMA R28, R49.reuse, R2, R28 ;  /* 0x00000002311c7223 */ /* 0x040fe2000000001c */
[C---:B------:R-:W-:Y:S01]  /*7070*/  FFMA R29, R49.reuse, R3, R29 ;  /* 0x00000003311d7223 */ /* 0x040fe2000000001d */
[----:B------:R-:W-:Y:S01]  /*7080*/  FFMA R30, R49, R4, R30 ;  /* 0x00000004311e7223 */ /* 0x000fe2000000001e */
[----:B------:R-:W-:Y:S01]  /*7090*/  F2FP.F16.F32.PACK_AB R17, R23, R18 ;  /* 0x000000121711723e */ /* 0x000fe200000000ff */
[----:B------:R-:W-:Y:S01]  /*70a0*/  FFMA R35, R49, R5, R35 ;  /* 0x0000000531237223 */ /* 0x000fe20000000023 */
[----:B------:R-:W-:Y:S02]  /*70b0*/  F2FP.F16.F32.PACK_AB R18, R21, R20 ;  /* 0x000000141512723e */ /* 0x000fe400000000ff */
[----:B------:R-:W-:Y:S02]  /*70c0*/  F2FP.F16.F32.PACK_AB R19, R27, R22 ;  /* 0x000000161b13723e */ /* 0x000fe400000000ff */
[----:B------:R-:W-:Y:S02]  /*70d0*/  F2FP.F16.F32.PACK_AB R24, R25, R24 ;  /* 0x000000181918723e */ /* 0x000fe400000000ff */
[----:B------:R-:W-:Y:S01]  /*70e0*/  F2FP.F16.F32.PACK_AB R25, R31, R26 ;  /* 0x0000001a1f19723e */ /* 0x000fe200000000ff */
[----:B------:R1:W-:Y:S01]  /*70f0*/  STSM.16.M88.4 [R108+0x2000], R16 ;  /* 0x002000106c007844 */ /* 0x0003e20000000200 */
[----:B------:R-:W-:Y:S02]  /*7100*/  F2FP.F16.F32.PACK_AB R26, R29, R28 ;  /* 0x0000001c1d1a723e */ /* 0x000fe400000000ff */
[----:B------:R-:W-:Y:S02]  /*7110*/  F2FP.F16.F32.PACK_AB R27, R35, R30 ;  /* 0x0000001e231b723e */ /* 0x000fe400000000ff */
[----:B------:R-:W-:Y:S02]  /*7120*/  LEA R0, R65, UR48, 0x3 ;  /* 0x0000003041007c11 */ /* 0x000fe4000f8e18ff */
[----:B------:R-:W-:Y:S01]  /*7130*/  @P6 SHF.L.U32 R2, R98, 0x1f, RZ ;  /* 0x0000001f62026819 */ /* 0x000fe200000006ff */
[----:B------:R1:W-:Y:S01]  /*7140*/  STSM.16.M88.4 [R109+0x2000], R24 ;  /* 0x002000186d007844 */ /* 0x0003e20000000200 */
        /* <DEDUP_REMOVED lines=8> */
[----:B------:R-:W-:Y:S02]  /*71d0*/  UIADD3 UR8, UP0, UPT, UR52, 0x680, URZ ;  /* 0x0000068034087890 */ /* 0x000fe4000ff1e0ff */
[----:B------:R-:W-:Y:S02]  /*71e0*/  UIADD3 UR5, UPT, UPT, UR41, 0x40, URZ ;  /* 0x0000004029057890 */ /* 0x000fe4000fffe0ff */
[----:B------:R-:W-:Y:S02]  /*71f0*/  UIADD3 UR4, UPT, UPT, UR48, 0x2400, URZ ;  /* 0x0000240030047890 */ /* 0x000fe4000fffe0ff */
[----:B------:R-:W-:Y:S01]  /*7200*/  UIADD3.X UR9, UPT, UPT, URZ, UR53, URZ, UP0, !UPT ;  /* 0x00000035ff097290 */ /* 0x000fe200087fe4ff */
[----:B------:R-:W-:Y:S01]  /*7210*/  UMOV UR6, UR42 ;  /* 0x0000002a00067c82 */ /* 0x000fe20008000000 */
[----:B------:R-:W-:Y:S07]  /*7220*/  UMOV UR7, UR36 ;  /* 0x0000002400077c82 */ /* 0x000fee0008000000 */
[----:B------:R2:W-:Y:S01]  /*7230*/  UTMASTG.3D [UR4], [UR8] ;  /* 0x00000004080073b5 */ /* 0x0005e20008010000 */
[----:B------:R0:W-:Y:S01]  /*7240*/  UTMACMDFLUSH ;  /* 0x00000000000079b7 */ /* 0x0001e20000000000 */
[----:B--2---:R-:W-:Y:S04]  /*7250*/  DEPBAR.LE SB0, 0x1 ;  /* 0x000080400000791a */ /* 0x004fe80000000000 */
.L_x_108:
[----:B------:R-:W-:Y:S05]  /*7260*/  BSYNC.RECONVERGENT B0 ;  /* 0x0000000000007941 */ /* 0x000fea0003800200 */
.L_x_107:
[----:B------:R-:W-:Y:S01]  /*7270*/  BAR.SYNC.DEFER_BLOCKING 0x1, 0x80 ;  /* 0x0042000000007b1d */ /* 0x000fe20000010000 */
[----:B------:R-:W-:Y:S04]  /*7280*/  UIADD3 UR40, UPT, UPT, UR51, 0x1, URZ ;  /* 0x0000000133287890 */ /* 0x000fe8000fffe0ff */
[----:B------:R-:W-:Y:S04]  /*7290*/  UISETP.NE.AND UP0, UPT, UR40, 0x4, UPT ;  /* 0x000000042800788c */ /* 0x000fe8000bf05270 */
[----:B------:R-:W-:Y:S01]  /*72a0*/  USEL UR40, UR40, URZ, UP0 ;  /* 0x000000ff28287287 */ /* 0x000fe20008000000 */
[----:B------:R2:W-:Y:S01]  /*72b0*/  @P6 SYNCS.ARRIVE.TRANS64.RED.A1T0 RZ, [R74+URZ], RZ ;  /* 0x000000ff4aff69a7 */ /* 0x0005e200081004ff */
[----:B------:R-:W-:Y:S01]  /*72c0*/  BSSY B1, `(.L_x_109) ;  /* 0x0000018000017945 */ /* 0x000fe20003800000 */
[----:B------:R-:W3:Y:S02]  /*72d0*/  @P6 SYNCS.PHASECHK.TRANS64.TRYWAIT P0, [R0+URZ+0x40], R2 ;  /* 0x00004002000065a7 */ /* 0x000ee400080011ff */
[----:B---3--:R-:W-:Y:S01]  /*72e0*/  @P6 SEL R67, RZ, 0x1, !P0 ;  /* 0x00000001ff436807 */ /* 0x008fe20004000000 */
[----:B--2---:R-:W-:Y:S06]  /*72f0*/  @!P6 BRA `(.L_x_110) ;  /* 0x000000000050e947 */ /* 0x004fec0003800000 */
        /* <DEDUP_REMOVED lines=8> */
[----:B------:R-:W-:Y:S04]  /*7380*/  SHF.L.U32 R5, R98, 0x1f, RZ ;  /* 0x0000001f62057819 */ /* 0x000fe800000006ff */
[----:B------:R-:W2:Y:S02]  /*7390*/  SYNCS.PHASECHK.TRANS64.TRYWAIT P0, [R0+URZ+0x40], R5 ;  /* 0x00004005000075a7 */ /* 0x000ea400080011ff */
[----:B--2---:R-:W-:Y:S05]  /*73a0*/  @!P0 BRA `(.L_x_113) ;  /* 0x0000002400708947 */ /* 0x004fea0003800000 */
.L_x_112:
[----:B------:R-:W-:Y:S05]  /*73b0*/  BSYNC B0 ;  /* 0x0000000000007941 */ /* 0x000fea0003800000 */
.L_x_111:
[----:B------:R-:W-:Y:S02]  /*73c0*/  ISETP.NE.AND P0, PT, R72, RZ, PT ;  /* 0x000000ff4800720c */ /* 0x000fe40003f05270 */
[----:B------:R-:W-:Y:S11]  /*73d0*/  IADD3 R65, PT, PT, R65, 0x1, RZ ;  /* 0x0000000141417810 */ /* 0x000ff60007ffe0ff */
[----:B--2---:R-:W-:Y:S01]  /*73e0*/  @P0 IMAD.IADD R0, R99, 0x1, R2 ;  /* 0x0000000163000824 */ /* 0x004fe200078e0202 */
[----:B------:R-:W-:Y:S05]  /*73f0*/  @P0 WARPSYNC.ALL ;  /* 0x0000000000000948 */ /* 0x000fea0003800000 */
[----:B------:R2:W3:Y:S04]  /*7400*/  @P0 LDSM.16.M88.4 R56, [R4+UR48+0x400] ;  /* 0x000400300438083b */ /* 0x0004e80008000200 */
[----:B------:R2:W4:Y:S04]  /*7410*/  @P0 LDSM.16.M88.4 R60, [R3+0x400] ;  /* 0x00040000033c083b */ /* 0x0005280000000200 */
[----:B------:R2:W1:Y:S04]  /*7420*/  @P0 LDSM.16.M88.4 R68, [R2+0x400] ;  /* 0x000400000244083b */ /* 0x0004680000000200 */
[----:B------:R2:W1:Y:S02]  /*7430*/  @P0 LDSM.16.M88.4 R76, [R0+0x400] ;  /* 0x00040000004c083b */ /* 0x0004640000000200 */
.L_x_110:
[----:B------:R-:W-:Y:S05]  /*7440*/  BSYNC B1 ;  /* 0x0000000000017941 */ /* 0x000fea0003800000 */
.L_x_109:
[----:B--2---:R-:W-:Y:S05]  /*7450*/  VIADD R0, R48, 0x80 ;  /* 0x0000008030007836 */ /* 0x004fea0000000000 */
        /* <DEDUP_REMOVED lines=20> */
.L_x_114:
[----:B------:R-:W-:Y:S05]  /*75a0*/  WARPSYNC.ALL ;  /* 0x0000000000007948 */ /* 0x000fea0003800000 */
[----:B------:R-:W-:Y:S01]  /*75b0*/  R2UR UR4, R48 ;  /* 0x00000000300472ca */ /* 0x000fe200000e0000 */
[--C-:B---3--:R-:W-:Y:S01]  /*75c0*/  HADD2.F32 R3, -RZ, R56.reuse.H0_H0 ;  /* 0x20000038ff037230 */ /* 0x108fe20000004100 */
        /* <DEDUP_REMOVED lines=35> */
[--C-:B----4-:R-:W-:Y:S01]  /*7800*/  HADD2.F32 R0, -RZ, R60.reuse.H0_H0 ;  /* 0x2000003cff007230 */ /* 0x110fe20000004100 */
        /* <DEDUP_REMOVED lines=107> */
.L_x_116:
[----:B------:R-:W-:Y:S05]  /*7ec0*/  BSYNC.RECONVERGENT B0 ;  /* 0x0000000000007941 */ /* 0x000fea0003800200 */
.L_x_115:
        /* <DEDUP_REMOVED lines=20> */
.L_x_120:
[----:B------:R-:W-:Y:S05]  /*8010*/  BSYNC B0 ;  /* 0x0000000000007941 */ /* 0x000fea0003800000 */
.L_x_119:
[----:B------:R-:W-:Y:S11]  /*8020*/  ISETP.NE.AND P0, PT, R72, RZ, PT ;  /* 0x000000ff4800720c */ /* 0x000ff60003f05270 */
[----:B------:R-:W-:Y:S02]  /*8030*/  @!UPT UIADD3 URZ, UPT, UPT, URZ, URZ, URZ ;  /* 0x000000fffffff290 */ /* 0x000fe4000fffe0ff */
[----:B--2---:R-:W-:Y:S01]  /*8040*/  @P0 IADD3 R0, PT, PT, R99, R73, RZ ;  /* 0x0000004963000210 */ /* 0x004fe20007ffe0ff */
[----:B------:R-:W-:Y:S05]  /*8050*/  @P0 WARPSYNC.ALL ;  /* 0x0000000000000948 */ /* 0x000fea0003800000 */
[----:B------:R2:W3:Y:S04]  /*8060*/  @P0 LDSM.16.M88.4 R56, [R65+UR48+0x400] ;  /* 0x000400304138083b */ /* 0x0004e80008000200 */
[----:B------:R2:W4:Y:S04]  /*8070*/  @P0 LDSM.16.M88.4 R60, [R3+0x400] ;  /* 0x00040000033c083b */ /* 0x0005280000000200 */
[----:B------:R2:W1:Y:S04]  /*8080*/  @P0 LDSM.16.M88.4 R68, [R73+0x400] ;  /* 0x000400004944083b */ /* 0x0004680000000200 */
[----:B------:R2:W1:Y:S02]  /*8090*/  @P0 LDSM.16.M88.4 R76, [R0+0x400] ;  /* 0x00040000004c083b */ /* 0x0004640000000200 */
.L_x_118:
[----:B------:R-:W-:Y:S05]  /*80a0*/  BSYNC B1 ;  /* 0x0000000000017941 */ /* 0x000fea0003800000 */
.L_x_117:
        /* <DEDUP_REMOVED lines=21> */
.L_x_122:
[----:B------:R-:W-:Y:S01]  /*8200*/  ISETP.NE.AND P0, PT, R101, RZ, PT ;  /* 0x000000ff6500720c */ /* 0x000fe20003f05270 */
[----:B------:R-:W-:Y:S05]  /*8210*/  WARPSYNC.ALL ;  /* 0x0000000000007948 */ /* 0x000fea0003800000 */
[----:B------:R-:W-:Y:S01]  /*8220*/  R2UR UR4, R48 ;  /* 0x00000000300472ca */ /* 0x000fe200000e0000 */
[--C-:B---3--:R-:W-:Y:S01]  /*8230*/  HADD2.F32 R0, -RZ, R56.reuse.H0_H0 ;  /* 0x20000038ff007230 */ /* 0x108fe20000004100 */
[----:B------:R-:W-:Y:S01]  /*8240*/  R2UR UR5, R64 ;  /* 0x00000000400572ca */ /* 0x000fe200000e0000 */
[----:B------:R-:W-:Y:S01]  /*8250*/  HADD2.F32 R2, -RZ, R56.H1_H1 ;  /* 0x30000038ff027230 */ /* 0x000fe20000004100 */
[----:B------:R-:W-:Y:S01]  /*8260*/  BSSY.RECONVERGENT B0, `(.L_x_123) ;  /* 0x0000089000007945 */ /* 0x000fe20003800200 */
[--C-:B------:R-:W-:Y:S02]  /*8270*/  HADD2.F32 R3, -RZ, R57.reuse.H0_H0 ;  /* 0x20000039ff037230 */ /* 0x100fe40000004100 */
[----:B------:R-:W-:Y:S02]  /*8280*/  HADD2.F32 R48, -RZ, R57.H1_H1 ;  /* 0x30000039ff307230 */ /* 0x000fe40000004100 */
[--C-:B------:R-:W-:Y:S02]  /*8290*/  HADD2.F32 R50, -RZ, R58.reuse.H0_H0 ;  /* 0x2000003aff327230 */ /* 0x100fe40000004100 */
[----:B------:R-:W-:Y:S02]  /*82a0*/  HADD2.F32 R51, -RZ, R58.H1_H1 ;  /* 0x3000003aff337230 */ /* 0x000fe40000004100 */
[----:B-1----:R-:W1:Y:S01]  /*82b0*/  LDTM.16dp256bit.x8 R4, tmem[UR4+0xc0] ;  /* 0x0000c004000479ee */ /* 0x002e6200081a0000 */
[----:B------:R-:W-:Y:S01]  /*82c0*/  NOP ;  /* 0x0000000000007918 */ /* 0x000fe20000000000 */
[----:B------:R-:W-:Y:S01]  /*82d0*/  UIADD3 UR5, UPT, UPT, UR5, 0xd0, URZ ;  /* 0x000000d005057890 */ /* 0x000fe2000fffe0ff */
[--C-:B------:R-:W-:Y:S02]  /*82e0*/  HADD2.F32 R52, -RZ, R59.reuse.H0_H0 ;  /* 0x2000003bff347230 */ /* 0x100fe40000004100 */
[----:B------:R-:W-:Y:S01]  /*82f0*/  HADD2.F32 R53, -RZ, R59.H1_H1 ;  /* 0x3000003bff357230 */ /* 0x000fe20000004100 */
[----:B------:R-:W-:Y:S01]  /*8300*/  UPRMT UR5, UR37, 0x654, UR5 ;  /* 0x0000065425057896 */ /* 0x000fe20008000005 */
[--C-:B----4-:R-:W-:Y:S02]  /*8310*/  HADD2.F32 R54, -RZ, R60.reuse.H0_H0 ;  /* 0x2000003cff367230 */ /* 0x110fe40000004100 */
[----:B------:R-:W-:Y:S02]  /*8320*/  HADD2.F32 R55, -RZ, R60.H1_H1 ;  /* 0x3000003cff377230 */ /* 0x000fe40000004100 */
[--C-:B------:R-:W-:Y:S02]  /*8330*/  HADD2.F32 R56, -RZ, R61.reuse.H0_H0 ;  /* 0x2000003dff387230 */ /* 0x100fe40000004100 */
[----:B------:R-:W-:Y:S02]  /*8340*/  HADD2.F32 R57, -RZ, R61.H1_H1 ;  /* 0x3000003dff397230 */ /* 0x000fe40000004100 */
[----:B-1----:R-:W-:Y:S01]  /*8350*/  SYNCS.ARRIVE.TRANS64.RED.A1T0 RZ, [UR5], RZ ;  /* 0x000000ffffff79a7 */ /* 0x002fe20008100405 */
[--C-:B------:R-:W-:Y:S02]  /*8360*/  HADD2.F32 R58, -RZ, R62.reuse.H0_H0 ;  /* 0x2000003eff3a7230 */ /* 0x100fe40000004100 */
[----:B------:R-:W-:Y:S02]  /*8370*/  HADD2.F32 R59, -RZ, R62.H1_H1 ;  /* 0x3000003eff3b7230 */ /* 0x000fe40000004100 */
[--C-:B------:R-:W-:Y:S02]  /*8380*/  HADD2.F32 R60, -RZ, R63.reuse.H0_H0 ;  /* 0x2000003fff3c7230 */ /* 0x100fe40000004100 */
[----:B------:R-:W-:Y:S02]  /*8390*/  HADD2.F32 R61, -RZ, R63.H1_H1 ;  /* 0x3000003fff3d7230 */ /* 0x000fe40000004100 */
[C---:B------:R-:W-:Y:S01]  /*83a0*/  FMUL R4, R47.reuse, R4 ;  /* 0x000000042f047220 */ /* 0x040fe20000400000 */
[C---:B------:R-:W-:Y:S01]  /*83b0*/  FMUL R5, R47.reuse, R5 ;  /* 0x000000052f057220 */ /* 0x040fe20000400000 */
[C---:B------:R-:W-:Y:S01]  /*83c0*/  FMUL R6, R47.reuse, R6 ;  /* 0x000000062f067220 */ /* 0x040fe20000400000 */
[----:B------:R-:W-:Y:S01]  /*83d0*/  FMUL R7, R47, R7 ;  /* 0x000000072f077220 */ /* 0x000fe20000400000 */
[C---:B------:R-:W-:Y:S01]  /*83e0*/  FFMA R4, R49.reuse, R0, R4 ;  /* 0x0000000031047223 */ /* 0x040fe20000000004 */
[C---:B------:R-:W-:Y:S01]  /*83f0*/  FFMA R5, R49.reuse, R2, R5 ;  /* 0x0000000231057223 */ /* 0x040fe20000000005 */
[C---:B------:R-:W-:Y:S01]  /*8400*/  FFMA R6, R49.reuse, R3, R6 ;  /* 0x0000000331067223 */ /* 0x040fe20000000006 */
[----:B------:R-:W-:Y:S01]  /*8410*/  FFMA R7, R49, R48, R7 ;  /* 0x0000003031077223 */ /* 0x000fe20000000007 */
[C---:B------:R-:W-:Y:S01]  /*8420*/  FMUL R8, R47.reuse, R8 ;  /* 0x000000082f087220 */ /* 0x040fe20000400000 */
[----:B------:R-:W-:Y:S01]  /*8430*/  FMUL R9, R47, R9 ;  /* 0x000000092f097220 */ /* 0x000fe20000400000 */
[----:B------:R-:W-:Y:S01]  /*8440*/  F2FP.F16.F32.PACK_AB R4, R5, R4 ;  /* 0x000000040504723e */ /* 0x000fe200000000ff */
[----:B------:R-:W-:Y:S01]  /*8450*/  FMUL R0, R47, R10 ;  /* 0x0000000a2f007220 */ /* 0x000fe20000400000 */
[----:B------:R-:W-:Y:S01]  /*8460*/  F2FP.F16.F32.PACK_AB R5, R7, R6 ;  /* 0x000000060705723e */ /* 0x000fe200000000ff */
[C---:B------:R-:W-:Y:S01]  /*8470*/  FFMA R8, R49.reuse, R50, R8 ;  /* 0x0000003231087223 */ /* 0x040fe20000000008 */
[C---:B------:R-:W-:Y:S01]  /*8480*/  FFMA R9, R49.reuse, R51, R9 ;  /* 0x0000003331097223 */ /* 0x040fe20000000009 */
[----:B------:R-:W-:Y:S01]  /*8490*/  FFMA R0, R49, R52, R0 ;  /* 0x0000003431007223 */ /* 0x000fe20000000000 */
[C---:B------:R-:W-:Y:S01]  /*84a0*/  FMUL R2, R47.reuse, R11 ;  /* 0x0000000b2f027220 */ /* 0x040fe20000400000 */
[C---:B------:R-:W-:Y:S01]  /*84b0*/  FMUL R3, R47.reuse, R12 ;  /* 0x0000000c2f037220 */ /* 0x040fe20000400000 */
[----:B------:R-:W-:Y:S01]  /*84c0*/  FMUL R10, R47, R13 ;  /* 0x0000000d2f0a7220 */ /* 0x000fe20000400000 */
[----:B------:R-:W-:Y:S01]  /*84d0*/  F2FP.F16.F32.PACK_AB R6, R9, R8 ;  /* 0x000000080906723e */ /* 0x000fe200000000ff */
[C---:B------:R-:W-:Y:S01]  /*84e0*/  FFMA R2, R49.reuse, R53, R2 ;  /* 0x0000003531027223 */ /* 0x040fe20000000002 */
[C---:B------:R-:W-:Y:S01]  /*84f0*/  FFMA R3, R49.reuse, R54, R3 ;  /* 0x0000003631037223 */ /* 0x040fe20000000003 */
[----:B------:R-:W-:Y:S01]  /*8500*/  FFMA R10, R49, R55, R10 ;  /* 0x00000037310a7223 */ /* 0x000fe2000000000a */
[C---:B------:R-:W-:Y:S01]  /*8510*/  FMUL R11, R47.reuse, R14 ;  /* 0x0000000e2f0b7220 */ /* 0x040fe20000400000 */
[C---:B------:R-:W-:Y:S01]  /*8520*/  FMUL R15, R47.reuse, R15 ;  /* 0x0000000f2f0f7220 */ /* 0x040fe20000400000 */
[----:B------:R-:W-:Y:S01]  /*8530*/  F2FP.F16.F32.PACK_AB R7, R2, R0 ;  /* 0x000000000207723e */ /* 0x000fe200000000ff */
[----:B------:R-:W-:Y:S01]  /*8540*/  FMUL R12, R47, R16 ;  /* 0x000000102f0c7220 */ /* 0x000fe20000400000 */
[----:B------:R-:W-:Y:S01]  /*8550*/  F2FP.F16.F32.PACK_AB R8, R10, R3 ;  /* 0x000000030a08723e */ /* 0x000fe200000000ff */
[C---:B------:R-:W-:Y:S01]  /*8560*/  FFMA R11, R49.reuse, R56, R11 ;  /* 0x00000038310b7223 */ /* 0x040fe2000000000b */
[C---:B------:R-:W-:Y:S01]  /*8570*/  FFMA R15, R49.reuse, R57, R15 ;  /* 0x00000039310f7223 */ /* 0x040fe2000000000f */
[----:B------:R1:W-:Y:S01]  /*8580*/  STSM.16.M88.4 [R107+0x6400], R4 ;  /* 0x006400046b007844 */ /* 0x0003e20000000200 */
[----:B------:R-:W-:Y:S01]  /*8590*/  FFMA R12, R49, R58, R12 ;  /* 0x0000003a310c7223 */ /* 0x000fe2000000000c */
[C---:B------:R-:W-:Y:S01]  /*85a0*/  FMUL R13, R47.reuse, R17 ;  /* 0x000000112f0d7220 */ /* 0x040fe20000400000 */
[----:B------:R-:W-:Y:S01]  /*85b0*/  FMUL R14, R47, R18 ;  /* 0x000000122f0e7220 */ /* 0x000fe20000400000 */
[----:B------:R-:W-:Y:S01]  /*85c0*/  F2FP.F16.F32.PACK_AB R9, R15, R11 ;  /* 0x0000000b0f09723e */ /* 0x000fe200000000ff */
[--C-:B------:R-:W-:Y:S02]  /*85d0*/  HADD2.F32 R62, -RZ, R68.reuse.H0_H0 ;  /* 0x20000044ff3e7230 */ /* 0x100fe40000004100 */
[C---:B------:R-:W-:Y:S01]  /*85e0*/  FFMA R13, R49.reuse, R59, R13 ;  /* 0x0000003b310d7223 */ /* 0x040fe2000000000d */
[----:B------:R-:W-:Y:S01]  /*85f0*/  FFMA R14, R49, R60, R14 ;  /* 0x0000003c310e7223 */ /* 0x000fe2000000000e */
[C---:B------:R-:W-:Y:S01]  /*8600*/  FMUL R19, R47.reuse, R19 ;  /* 0x000000132f137220 */ /* 0x040fe20000400000 */
[----:B------:R-:W-:Y:S02]  /*8610*/  HADD2.F32 R63, -RZ, R68.H1_H1 ;  /* 0x30000044ff3f7230 */ /* 0x000fe40000004100 */
[----:B------:R-:W-:Y:S01]  /*8620*/  FMUL R16, R47, R20 ;  /* 0x000000142f107220 */ /* 0x000fe20000400000 */
[----:B------:R-:W-:Y:S01]  /*8630*/  F2FP.F16.F32.PACK_AB R10, R13, R12 ;  /* 0x0000000c0d0a723e */ /* 0x000fe200000000ff */
[C---:B------:R-:W-:Y:S01]  /*8640*/  FFMA R19, R49.reuse, R61, R19 ;  /* 0x0000003d31137223 */ /* 0x040fe20000000013 */
[--C-:B------:R-:W-:Y:S02]  /*8650*/  HADD2.F32 R64, -RZ, R69.reuse.H0_H0 ;  /* 0x20000045ff407230 */ /* 0x100fe40000004100 */
[----:B------:R-:W-:Y:S01]  /*8660*/  FFMA R16, R49, R62, R16 ;  /* 0x0000003e31107223 */ /* 0x000fe20000000010 */
[----:B------:R-:W-:Y:S01]  /*8670*/  FMUL R17, R47, R21 ;  /* 0x000000152f117220 */ /* 0x000fe20000400000 */
[----:B------:R-:W-:Y:S01]  /*8680*/  HADD2.F32 R65, -RZ, R69.H1_H1 ;  /* 0x30000045ff417230 */ /* 0x000fe20000004100 */
[----:B------:R-:W-:Y:S01]  /*8690*/  F2FP.F16.F32.PACK_AB R11, R19, R14 ;  /* 0x0000000e130b723e */ /* 0x000fe200000000ff */
[----:B------:R-:W-:Y:S01]  /*86a0*/  FMUL R18, R47, R22 ;  /* 0x000000162f127220 */ /* 0x000fe20000400000 */
[----:B------:R-:W-:Y:S01]  /*86b0*/  FFMA R17, R49, R63, R17 ;  /* 0x0000003f31117223 */ /* 0x000fe20000000011 */
[--C-:B------:R-:W-:Y:S02]  /*86c0*/  HADD2.F32 R66, -RZ, R70.reuse.H0_H0 ;  /* 0x20000046ff427230 */ /* 0x100fe40000004100 */
[----:B------:R-:W-:Y:S01]  /*86d0*/  FMUL R23, R47, R23 ;  /* 0x000000172f177220 */ /* 0x000fe20000400000 */
[----:B------:R1:W-:Y:S01]  /*86e0*/  STSM.16.M88.4 [R106+0x6400], R8 ;  /* 0x006400086a007844 */ /* 0x0003e20000000200 */
[----:B------:R-:W-:Y:S01]  /*86f0*/  FFMA R18, R49, R64, R18 ;  /* 0x0000004031127223 */ /* 0x000fe20000000012 */
[----:B------:R-:W-:Y:S01]  /*8700*/  F2FP.F16.F32.PACK_AB R16, R17, R16 ;  /* 0x000000101110723e */ /* 0x000fe200000000ff */
[----:B------:R-:W-:Y:S01]  /*8710*/  FFMA R23, R49, R65, R23 ;  /* 0x0000004131177223 */ /* 0x000fe20000000017 */
[----:B------:R-:W-:Y:S02]  /*8720*/  HADD2.F32 R67, -RZ, R70.H1_H1 ;  /* 0x30000046ff437230 */ /* 0x000fe40000004100 */
[C---:B------:R-:W-:Y:S01]  /*8730*/  FMUL R20, R47.reuse, R24 ;  /* 0x000000182f147220 */ /* 0x040fe20000400000 */
[--C-:B------:R-:W-:Y:S02]  /*8740*/  HADD2.F32 R68, -RZ, R71.reuse.H0_H0 ;  /* 0x20000047ff447230 */ /* 0x100fe40000004100 */
[----:B------:R-:W-:Y:S01]  /*8750*/  FMUL R21, R47, R25 ;  /* 0x000000192f157220 */ /* 0x000fe20000400000 */
[----:B------:R-:W-:Y:S01]  /*8760*/  F2FP.F16.F32.PACK_AB R17, R23, R18 ;  /* 0x000000121711723e */ /* 0x000fe200000000ff */
[C---:B------:R-:W-:Y:S01]  /*8770*/  FFMA R20, R49.reuse, R66, R20 ;  /* 0x0000004231147223 */ /* 0x040fe20000000014 */
[----:B------:R-:W-:Y:S02]  /*8780*/  HADD2.F32 R69, -RZ, R71.H1_H1 ;  /* 0x30000047ff457230 */ /* 0x000fe40000004100 */
[----:B------:R-:W-:Y:S01]  /*8790*/  FFMA R21, R49, R67, R21 ;  /* 0x0000004331157223 */ /* 0x000fe20000000015 */
[C---:B------:R-:W-:Y:S01]  /*87a0*/  FMUL R22, R47.reuse, R26 ;  /* 0x0000001a2f167220 */ /* 0x040fe20000400000 */
[--C-:B------:R-:W-:Y:S02]  /*87b0*/  HADD2.F32 R70, -RZ, R76.reuse.H0_H0 ;  /* 0x2000004cff467230 */ /* 0x100fe40000004100 */
[C---:B------:R-:W-:Y:S01]  /*87c0*/  FMUL R27, R47.reuse, R27 ;  /* 0x0000001b2f1b7220 */ /* 0x040fe20000400000 */
[----:B------:R-:W-:Y:S02]  /*87d0*/  HADD2.F32 R71, -RZ, R76.H1_H1 ;  /* 0x3000004cff477230 */ /* 0x000fe40000004100 */
[C---:B------:R-:W-:Y:S01]  /*87e0*/  FMUL R24, R47.reuse, R28 ;  /* 0x0000001c2f187220 */ /* 0x040fe20000400000 */
[--C-:B------:R-:W-:Y:S02]  /*87f0*/  HADD2.F32 R72, -RZ, R77.reuse.H0_H0 ;  /* 0x2000004dff487230 */ /* 0x100fe40000004100 */
[----:B------:R-:W-:Y:S01]  /*8800*/  FMUL R25, R47, R29 ;  /* 0x0000001d2f197220 */ /* 0x000fe20000400000 */
[----:B------:R-:W-:Y:S01]  /*8810*/  FFMA R22, R49, R68, R22 ;  /* 0x0000004431167223 */ /* 0x000fe20000000016 */
[----:B------:R-:W-:Y:S02]  /*8820*/  HADD2.F32 R73, -RZ, R77.H1_H1 ;  /* 0x3000004dff497230 */ /* 0x000fe40000004100 */
[----:B------:R-:W-:Y:S01]  /*8830*/  FMUL R26, R47, R30 ;  /* 0x0000001e2f1a7220 */ /* 0x000fe20000400000 */
[----:B------:R-:W-:Y:S01]  /*8840*/  FFMA R27, R49, R69, R27 ;  /* 0x00000045311b7223 */ /* 0x000fe2000000001b */
        /* <DEDUP_REMOVED lines=12> */
[----:B------:R-:W-:Y:S01]  /*8910*/  FMUL R35, R47, R35 ;  /* 0x000000232f237220 */ /* 0x000fe20000400000 */
[C---:B------:R-:W-:Y:S01]  /*8920*/  FFMA R28, R49.reuse, R74, R28 ;  /* 0x0000004a311c7223 */ /* 0x040fe2000000001c */
[C---:B------:R-:W-:Y:S01]  /*8930*/  FFMA R29, R49.reuse, R75, R29 ;  /* 0x0000004b311d7223 */ /* 0x040fe2000000001d */
[C---:B------:R-:W-:Y:S01]  /*8940*/  FFMA R30, R49.reuse, R76, R30 ;  /* 0x0000004c311e7223 */ /* 0x040fe2000000001e */
[----:B------:R-:W-:Y:S01]  /*8950*/  FFMA R35, R49, R77, R35 ;  /* 0x0000004d31237223 */ /* 0x000fe20000000023 */
[----:B------:R-:W-:Y:S02]  /*8960*/  F2FP.F16.F32.PACK_AB R18, R21, R20 ;  /* 0x000000141512723e */ /* 0x000fe400000000ff */
[----:B------:R-:W-:Y:S02]  /*8970*/  F2FP.F16.F32.PACK_AB R19, R27, R22 ;  /* 0x000000161b13723e */ /* 0x000fe400000000ff */
[----:B------:R-:W-:Y:S02]  /*8980*/  F2FP.F16.F32.PACK_AB R24, R25, R24 ;  /* 0x000000181918723e */ /* 0x000fe400000000ff */
[----:B------:R-:W-:Y:S01]  /*8990*/  F2FP.F16.F32.PACK_AB R25, R31, R26 ;  /* 0x0000001a1f19723e */ /* 0x000fe200000000ff */
[----:B------:R1:W-:Y:S01]  /*89a0*/  STSM.16.M88.4 [R108+0x6000], R16 ;  /* 0x006000106c007844 */ /* 0x0003e20000000200 */
[----:B------:R-:W-:Y:S02]  /*89b0*/  F2FP.F16.F32.PACK_AB R26, R29, R28 ;  /* 0x0000001c1d1a723e */ /* 0x000fe400000000ff */
[----:B------:R-:W-:Y:S05]  /*89c0*/  F2FP.F16.F32.PACK_AB R27, R35, R30 ;  /* 0x0000001e231b723e */ /* 0x000fea00000000ff */
        /* <DEDUP_REMOVED lines=18> */
.L_x_124:
[----:B------:R-:W-:Y:S05]  /*8af0*/  BSYNC.RECONVERGENT B0 ;  /* 0x0000000000007941 */ /* 0x000fea0003800200 */
.L_x_123:
[----:B------:R-:W-:Y:S01]  /*8b00*/  BAR.SYNC.DEFER_BLOCKING 0x1, 0x80 ;  /* 0x0042000000007b1d */ /* 0x000fe20000010000 */
[----:B------:R-:W-:Y:S01]  /*8b10*/  UISETP.NE.AND UP0, UPT, UR49, -0x4, UPT ;  /* 0xfffffffc3100788c */ /* 0x000fe2000bf05270 */
[----:B------:R-:W-:Y:S08]  /*8b20*/  IADD3 R45, PT, PT, R45, 0x1, RZ ;  /* 0x000000012d2d7810 */ /* 0x000ff00007ffe0ff */
[----:B------:R-:W-:Y:S05]  /*8b30*/  BRA.U !UP0, `(.L_x_125) ;  /* 0x0000000108287547 */ /* 0x000fea000b800000 */
[----:B------:R-:W-:Y:S01]  /*8b40*/  ISETP.NE.AND P0, PT, R105, RZ, PT ;  /* 0x000000ff6900720c */ /* 0x000fe20003f05270 */
[----:B------:R-:W-:Y:S01]  /*8b50*/  IMAD.U32 R2, RZ, RZ, UR51 ;  /* 0x00000033ff027e24 */ /* 0x000fe2000f8e00ff */
[----:B------:R-:W-:Y:S01]  /*8b60*/  UIADD3 UR51, UPT, UPT, UR51, 0x1, URZ ;  /* 0x0000000133337890 */ /* 0x000fe2000fffe0ff */
[----:B------:R-:W-:Y:S03]  /*8b70*/  IMAD.U32 R0, RZ, RZ, UR37 ;  /* 0x00000025ff007e24 */ /* 0x000fe6000f8e00ff */
[----:B------:R-:W-:Y:S04]  /*8b80*/  UISETP.NE.AND UP0, UPT, UR51, 0x4, UPT ;  /* 0x000000043300788c */ /* 0x000fe8000bf05270 */
[----:B------:R-:W-:Y:S03]  /*8b90*/  USEL UR51, UR51, URZ, UP0 ;  /* 0x000000ff33337287 */ /* 0x000fe60008000000 */
[----:B------:R-:W-:Y:S05]  /*8ba0*/  @P0 LEA R2, R2, UR48, 0x3 ;  /* 0x0000003002020c11 */ /* 0x000fea000f8e18ff */
[----:B------:R-:W-:Y:S05]  /*8bb0*/  @P0 VIADD R2, R2, 0x60 ;  /* 0x0000006002020836 */ /* 0x000fea0000000000 */
[----:B------:R-:W-:Y:S04]  /*8bc0*/  @P0 PRMT R0, R0, 0x654, R2 ;  /* 0x0000065400000816 */ /* 0x000fe80000000002 */
[----:B------:R2:W-:Y:S03]  /*8bd0*/  @P0 SYNCS.ARRIVE.TRANS64.RED.A1T0 RZ, [R0+URZ], RZ ;  /* 0x000000ff00ff09a7 */ /* 0x0005e600081004ff */
.L_x_125:
[----:B------:R-:W-:Y:S01]  /*8be0*/  ISETP.NE.AND P2, PT, R102, RZ, PT ;  /* 0x000000ff6600720c */ /* 0x000fe20003f45270 */
[----:B------:R-:W-:Y:S01]  /*8bf0*/  UIADD3 UR49, UPT, UPT, UR49, 0x4, URZ ;  /* 0x0000000431317890 */ /* 0x000fe2000fffe0ff */
[----:B------:R-:W-:Y:S01]  /*8c00*/  ISETP.NE.AND P0, PT, R104, 0x2, PT ;  /* 0x000000026800780c */ /* 0x000fe20003f05270 */
[----:B------:R-:W-:Y:S01]  /*8c10*/  IMAD.IADD R14, R43, 0x1, R86 ;  /* 0x000000012b0e7824 */ /* 0x000fe200078e0256 */
[----:B------:R-:W-:Y:S01]  /*8c20*/  ISETP.NE.AND P1, PT, R45, 0x4, PT ;  /* 0x000000042d00780c */ /* 0x000fe20003f25270 */
[----:B------:R-:W-:Y:S01]  /*8c30*/  IMAD.IADD R15, R44, 0x1, R87 ;  /* 0x000000012c0f7824 */ /* 0x000fe200078e0257 */
[----:B------:R-:W-:Y:S02]  /*8c40*/  SEL R2, RZ, 0x1, P0 ;  /* 0x00000001ff027807 */ /* 0x000fe40000000000 */
[----:B--2---:R-:W-:Y:S02]  /*8c50*/  SEL R0, RZ, 0x1, P1 ;  /* 0x00000001ff007807 */ /* 0x004fe40000800000 */
[----:B------:R-:W-:Y:S02]  /*8c60*/  LOP3.LUT R96, R96, R2, RZ, 0x3c, !PT ;  /* 0x0000000260607212 */ /* 0x000fe400078e3cff */
[----:B------:R-:W-:Y:S02]  /*8c70*/  LOP3.LUT R97, R97, R0, RZ, 0x3c, !PT ;  /* 0x0000000061617212 */ /* 0x000fe400078e3cff */
[----:B------:R-:W-:Y:S02]  /*8c80*/  @P2 R2UR UR36, R95 ;  /* 0x000000005f2422ca */ /* 0x000fe400000e0000 */
[----:B------:R-:W-:Y:S02]  /*8c90*/  SEL R104, R104, RZ, P0 ;  /* 0x000000ff68687207 */ /* 0x000fe40000000000 */
[----:B------:R-:W-:Y:S01]  /*8ca0*/  SEL R45, R45, RZ, P1 ;  /* 0x000000ff2d2d7207 */ /* 0x000fe20000800000 */
[----:B------:R-:W-:Y:S10]  /*8cb0*/  @P2 BRA `(.L_x_126) ;  /* 0xffffffc000082947 */ /* 0x000ff4000383ffff */
[----:B------:R-:W-:-:S09]  /*8cc0*/  UISETP.NE.AND UP0, UPT, UR50, URZ, UPT ;  /* 0x000000ff3200728c */ /* 0x000fd2000bf05270 */
[----:B------:R-:W-:Y:S05]  /*8cd0*/  BRA.U !UP0, `(.L_x_127) ;  /* 0x0000000108487547 */ /* 0x000fea000b800000 */
[----:B------:R-:W2:Y:S02]  /*8ce0*/  LDCU.64 UR4, c[0x0][0x890] ;  /* 0x00011200ff0477ac */ /* 0x000ea40008000a00 */
[----:B--2---:R-:W-:-:S04]  /*8cf0*/  UISETP.NE.U32.AND UP0, UPT, UR4, URZ, UPT ;  /* 0x000000ff0400728c */ /* 0x004fc8000bf05070 */
[----:B------:R-:W-:-:S09]  /*8d00*/  UISETP.NE.AND.EX UP0, UPT, UR5, URZ, UPT, UP0 ;  /* 0x000000ff0500728c */ /* 0x000fd2000bf05300 */
[----:B------:R-:W-:Y:S05]  /*8d10*/  BRA.U UP0, `(.L_x_128) ;  /* 0x00000001000c7547 */ /* 0x000fea000b800000 */
[----:B------:R-:W-:-:S13]  /*8d20*/  FSETP.NEU.AND P0, PT, R49, RZ, PT ;  /* 0x000000ff3100720b */ /* 0x000fda0003f0d000 */
[----:B------:R-:W-:Y:S05]  /*8d30*/  @!P0 EXIT ;  /* 0x000000000000894d */ /* 0x000fea0003800000 */
[----:B------:R-:W-:Y:S05]  /*8d40*/  BRA `(.L_x_127) ;  /* 0x00000000002c7947 */ /* 0x000fea0003800000 */
.L_x_128:
[----:B------:R-:W-:Y:S01]  /*8d50*/  ISETP.NE.AND P0, PT, R103, RZ, PT ;  /* 0x000000ff6700720c */ /* 0x000fe20003f05270 */
[----:B------:R-:W-:-:S12]  /*8d60*/  BSSY.RECONVERGENT B0, `(.L_x_127) ;  /* 0x0000009000007945 */ /* 0x000fd80003800200 */
[----:B------:R-:W-:Y:S05]  /*8d70*/  @P0 BRA `(.L_x_129) ;  /* 0x0000000000140947 */ /* 0x000fea0003800000 */
[----:B------:R-:W2:Y:S02]  /*8d80*/  LDCU.64 UR4, c[0x0][0x888] ;  /* 0x00011100ff0477ac */ /* 0x000ea40008000a00 */
[----:B--2---:R-:W-:-:S04]  /*8d90*/  ISETP.NE.U32.AND P0, PT, RZ, UR4, PT ;  /* 0x00000004ff007c0c */ /* 0x004fc8000bf05070 */
[----:B------:R-:W-:-:S13]  /*8da0*/  ISETP.NE.AND.EX P0, PT, RZ, UR5, PT, P0 ;  /* 0x00000005ff007c0c */ /* 0x000fda000bf05300 */
[----:B------:R-:W-:Y:S05]  /*8db0*/  @!P0 EXIT ;  /* 0x000000000000894d */ /* 0x000fea0003800000 */
[----:B------:R-:W-:Y:S05]  /*8dc0*/  BRA `(.L_x_130) ;  /* 0x0000000000087947 */ /* 0x000fea0003800000 */
.L_x_129:
[----:B------:R-:W-:-:S13]  /*8dd0*/  FSETP.NEU.AND P0, PT, R49, RZ, PT ;  /* 0x000000ff3100720b */ /* 0x000fda0003f0d000 */
[----:B------:R-:W-:Y:S05]  /*8de0*/  @!P0 EXIT ;  /* 0x000000000000894d */ /* 0x000fea0003800000 */
.L_x_130:
[----:B------:R-:W-:Y:S05]  /*8df0*/  BSYNC.RECONVERGENT B0 ;  /* 0x0000000000007941 */ /* 0x000fea0003800200 */
.L_x_127:
[----:B------:R-:W-:Y:S01]  /*8e00*/  ULEA UR4, UR51, UR48, 0x3 ;  /* 0x0000003033047291 */ /* 0x000fe2000f8e18ff */
[----:B------:R-:W-:-:S04]  /*8e10*/  DEPBAR.LE SB0, 0x0 ;  /* 0x000080000000791a */ /* 0x000fc80000000000 */
[----:B------:R-:W-:-:S04]  /*8e20*/  UIADD3 UR4, UPT, UPT, UR4, 0x60, URZ ;  /* 0x0000006004047890 */ /* 0x000fc8000fffe0ff */
[----:B------:R-:W-:-:S09]  /*8e30*/  UPRMT UR4, UR37, 0x654, UR4 ;  /* 0x0000065425047896 */ /* 0x000fd20008000004 */
[----:B------:R-:W-:Y:S01]  /*8e40*/  SYNCS.ARRIVE.TRANS64.RED.A1T0 RZ, [UR4], RZ ;  /* 0x000000ffffff79a7 */ /* 0x000fe20008100404 */
[----:B------:R-:W-:Y:S05]  /*8e50*/  EXIT ;  /* 0x000000000000794d */ /* 0x000fea0003800000 */
.L_x_19:
[----:B--2---:R2:W1:Y:S02]  /*8e60*/  SYNCS.PHASECHK.TRANS64.TRYWAIT P0, [R2+URZ+0x100], R3 ;  /* 0x00010003020075a7 */ /* 0x00446400080011ff */
[----:B-1----:R-:W-:Y:S05]  /*8e70*/  @!P0 NANOSLEEP.SYNCS 0x989680 ;  /* 0x009896800000895d */ /* 0x002fea0003900000 */
[----:B------:R-:W1:Y:S02]  /*8e80*/  @!P0 SYNCS.PHASECHK.TRANS64 P0, [R2+URZ+0x100], R3 ;  /* 0x00010003020085a7 */ /* 0x000e6400080010ff */
[----:B-1----:R-:W-:Y:S05]  /*8e90*/  @!P0 BRA `(.L_x_19) ;  /* 0xfffffffc00f08947 */ /* 0x002fea000383ffff */
[----:B------:R-:W-:Y:S05]  /*8ea0*/  BRA `(.L_x_131) ;  /* 0xffffff8400cc7947 */ /* 0x000fea000383ffff */
.L_x_22:
[----:B-1----:R-:W-:-:S07]  /*8eb0*/  MOV R2, UR33 ;  /* 0x0000002100027c02 */ /* 0x002fce0008000f00 */
.L_x_132:
[----:B-1----:R1:W2:Y:S02]  /*8ec0*/  SYNCS.PHASECHK.TRANS64.TRYWAIT P0, [R2+URZ+0x20], R4 ;  /* 0x00002004020075a7 */ /* 0x0022a400080011ff */
[----:B--2---:R-:W-:Y:S05]  /*8ed0*/  @!P0 NANOSLEEP.SYNCS 0x989680 ;  /* 0x009896800000895d */ /* 0x004fea0003900000 */
[----:B------:R-:W2:Y:S02]  /*8ee0*/  @!P0 SYNCS.PHASECHK.TRANS64 P0, [R2+URZ+0x20], R4 ;  /* 0x00002004020085a7 */ /* 0x000ea400080010ff */
[----:B--2---:R-:W-:Y:S05]  /*8ef0*/  @!P0 BRA `(.L_x_132) ;  /* 0xfffffffc00f08947 */ /* 0x004fea000383ffff */
[----:B------:R-:W-:Y:S05]  /*8f00*/  BRA `(.L_x_21) ;  /* 0xffffff88001c7947 */ /* 0x000fea000383ffff */
.L_x_28:
[----:B-1----:R-:W-:-:S07]  /*8f10*/  MOV R2, UR17 ;  /* 0x0000001100027c02 */ /* 0x002fce0008000f00 */
.L_x_133:
[----:B-1----:R1:W2:Y:S02]  /*8f20*/  SYNCS.PHASECHK.TRANS64.TRYWAIT P0, [R2+URZ+0x20], R4 ;  /* 0x00002004020075a7 */ /* 0x0022a400080011ff */
[----:B--2---:R-:W-:Y:S05]  /*8f30*/  @!P0 NANOSLEEP.SYNCS 0x989680 ;  /* 0x009896800000895d */ /* 0x004fea0003900000 */
[----:B------:R-:W2:Y:S02]  /*8f40*/  @!P0 SYNCS.PHASECHK.TRANS64 P0, [R2+URZ+0x20], R4 ;  /* 0x00002004020085a7 */ /* 0x000ea400080010ff */
[----:B--2---:R-:W-:Y:S05]  /*8f50*/  @!P0 BRA `(.L_x_133) ;  /* 0xfffffffc00f08947 */ /* 0x004fea000383ffff */
[----:B------:R-:W-:Y:S05]  /*8f60*/  BRA `(.L_x_27) ;  /* 0xffffff8800c47947 */ /* 0x000fea000383ffff */
.L_x_32:
[----:B-1----:R1:W2:Y:S02]  /*8f70*/  SYNCS.PHASECHK.TRANS64.TRYWAIT P0, [R2+URZ+0x90], R3 ;  /* 0x00009003020075a7 */ /* 0x0022a400080011ff */
[----:B--2---:R-:W-:Y:S05]  /*8f80*/  @!P0 NANOSLEEP.SYNCS 0x989680 ;  /* 0x009896800000895d */ /* 0x004fea0003900000 */
[----:B------:R-:W2:Y:S02]  /*8f90*/  @!P0 SYNCS.PHASECHK.TRANS64 P0, [R2+URZ+0x90], R3 ;  /* 0x00009003020085a7 */ /* 0x000ea400080010ff */
[----:B--2---:R-:W-:Y:S05]  /*8fa0*/  @!P0 BRA `(.L_x_32) ;  /* 0xfffffffc00f08947 */ /* 0x004fea000383ffff */
[----:B------:R-:W-:Y:S05]  /*8fb0*/  BRA `(.L_x_134) ;  /* 0xffffff8c00547947 */ /* 0x000fea000383ffff */
.L_x_36:
[----:B----4-:R-:W-:-:S07]  /*8fc0*/  MOV R0, UR5 ;  /* 0x0000000500007c02 */ /* 0x010fce0008000f00 */
.L_x_135:
[----:B-1----:R1:W2:Y:S02]  /*8fd0*/  SYNCS.PHASECHK.TRANS64.TRYWAIT P0, [R0+URZ], R2 ;  /* 0x00000002000075a7 */ /* 0x0022a400080011ff */
[----:B--2---:R-:W-:Y:S05]  /*8fe0*/  @!P0 NANOSLEEP.SYNCS 0x989680 ;  /* 0x009896800000895d */ /* 0x004fea0003900000 */
[----:B------:R-:W2:Y:S02]  /*8ff0*/  @!P0 SYNCS.PHASECHK.TRANS64 P0, [R0+URZ], R2 ;  /* 0x00000002000085a7 */ /* 0x000ea400080010ff */
[----:B--2---:R-:W-:Y:S05]  /*9000*/  @!P0 BRA `(.L_x_135) ;  /* 0xfffffffc00f08947 */ /* 0x004fea000383ffff */
[----:B------:R-:W-:Y:S05]  /*9010*/  BRA `(.L_x_136) ;  /* 0xffffff9000c47947 */ /* 0x000fea000383ffff */
.L_x_37:
[----:B----4-:R-:W-:-:S07]  /*9020*/  MOV R0, UR5 ;  /* 0x0000000500007c02 */ /* 0x010fce0008000f00 */
.L_x_137:
[----:B-1----:R1:W2:Y:S02]  /*9030*/  SYNCS.PHASECHK.TRANS64.TRYWAIT P0, [R0+URZ], R3 ;  /* 0x00000003000075a7 */ /* 0x0022a400080011ff */
[----:B--2---:R-:W-:Y:S05]  /*9040*/  @!P0 NANOSLEEP.SYNCS 0x989680 ;  /* 0x009896800000895d */ /* 0x004fea0003900000 */
[----:B------:R-:W2:Y:S02]  /*9050*/  @!P0 SYNCS.PHASECHK.TRANS64 P0, [R0+URZ], R3 ;  /* 0x00000003000085a7 */ /* 0x000ea400080010ff */
[----:B--2---:R-:W-:Y:S05]  /*9060*/  @!P0 BRA `(.L_x_137) ;  /* 0xfffffffc00f08947 */ /* 0x004fea000383ffff */
[----:B------:R-:W-:Y:S05]  /*9070*/  BRA `(.L_x_138) ;  /* 0xffffff9000d07947 */ /* 0x000fea000383ffff */
.L_x_38:
[----:B----4-:R-:W-:-:S07]  /*9080*/  MOV R0, UR5 ;  /* 0x0000000500007c02 */ /* 0x010fce0008000f00 */
.L_x_139:
[----:B-1----:R1:W2:Y:S02]  /*9090*/  SYNCS.PHASECHK.TRANS64.TRYWAIT P0, [R0+URZ], R3 ;  /* 0x00000003000075a7 */ /* 0x0022a400080011ff */
[----:B--2---:R-:W-:Y:S05]  /*90a0*/  @!P0 NANOSLEEP.SYNCS 0x989680 ;  /* 0x009896800000895d */ /* 0x004fea0003900000 */
[----:B------:R-:W2:Y:S02]  /*90b0*/  @!P0 SYNCS.PHASECHK.TRANS64 P0, [R0+URZ], R3 ;  /* 0x00000003000085a7 */ /* 0x000ea400080010ff */
[----:B--2---:R-:W-:Y:S05]  /*90c0*/  @!P0 BRA `(.L_x_139) ;  /* 0xfffffffc00f08947 */ /* 0x004fea000383ffff */
[----:B------:R-:W-:Y:S05]  /*90d0*/  BRA `(.L_x_140) ;  /* 0xffffff9000dc7947 */ /* 0x000fea000383ffff */
.L_x_41:
[----:B-1----:R1:W2:Y:S02]  /*90e0*/  SYNCS.PHASECHK.TRANS64.TRYWAIT P0, [R0+URZ+0xf0], R4 ;  /* 0x0000f004000075a7 */ /* 0x0022a400080011ff */
[----:B--2---:R-:W-:Y:S05]  /*90f0*/  @!P0 NANOSLEEP.SYNCS 0x989680 ;  /* 0x009896800000895d */ /* 0x004fea0003900000 */
[----:B------:R-:W2:Y:S02]  /*9100*/  @!P0 SYNCS.PHASECHK.TRANS64 P0, [R0+URZ+0xf0], R4 ;  /* 0x0000f004000085a7 */ /* 0x000ea400080010ff */
[----:B--2---:R-:W-:Y:S05]  /*9110*/  @!P0 BRA `(.L_x_41) ;  /* 0xfffffffc00f08947 */ /* 0x004fea000383ffff */
[----:B------:R-:W-:Y:S05]  /*9120*/  BRA `(.L_x_141) ;  /* 0xffffff9400387947 */ /* 0x000fea000383ffff */
.L_x_42:
[----:B------:R-:W-:-:S07]  /*9130*/  MOV R0, UR5 ;  /* 0x0000000500007c02 */ /* 0x000fce0008000f00 */
.L_x_142:
[----:B-1----:R1:W2:Y:S02]  /*9140*/  SYNCS.PHASECHK.TRANS64.TRYWAIT P0, [R0+URZ+0xa0], R5 ;  /* 0x0000a005000075a7 */ /* 0x0022a400080011ff */
[----:B--2---:R-:W-:Y:S05]  /*9150*/  @!P0 NANOSLEEP.SYNCS 0x989680 ;  /* 0x009896800000895d */ /* 0x004fea0003900000 */
[----:B------:R-:W2:Y:S02]  /*9160*/  @!P0 SYNCS.PHASECHK.TRANS64 P0, [R0+URZ+0xa0], R5 ;  /* 0x0000a005000085a7 */ /* 0x000ea400080010ff */
[----:B--2---:R-:W-:Y:S05]  /*9170*/  @!P0 BRA `(.L_x_142) ;  /* 0xfffffffc00f08947 */ /* 0x004fea000383ffff */
[----:B------:R-:W-:Y:S05]  /*9180*/  BRA `(.L_x_143) ;  /* 0xffffff9400487947 */ /* 0x000fea000383ffff */
.L_x_43:
[----:B-1----:R1:W2:Y:S02]  /*9190*/  SYNCS.PHASECHK.TRANS64.TRYWAIT P1, [R0+URZ+0x90], R4 ;  /* 0x00009004000075a7 */ /* 0x0022a400080211ff */
[----:B--2---:R-:W-:Y:S05]  /*91a0*/  @!P1 NANOSLEEP.SYNCS 0x989680 ;  /* 0x009896800000995d */ /* 0x004fea0003900000 */
[----:B------:R-:W2:Y:S02]  /*91b0*/  @!P1 SYNCS.PHASECHK.TRANS64 P1, [R0+URZ+0x90], R4 ;  /* 0x00009004000095a7 */ /* 0x000ea400080210ff */
[----:B--2---:R-:W-:Y:S05]  /*91c0*/  @!P1 BRA `(.L_x_43) ;  /* 0xfffffffc00f09947 */ /* 0x004fea000383ffff */
[----:B------:R-:W-:Y:S05]  /*91d0*/  BRA `(.L_x_144) ;  /* 0xffffff9400787947 */ /* 0x000fea000383ffff */
.L_x_46:
[----:B------:R-:W-:-:S07]  /*91e0*/  MOV R0, UR5 ;  /* 0x0000000500007c02 */ /* 0x000fce0008000f00 */
.L_x_145:
[----:B-1----:R1:W2:Y:S02]  /*91f0*/  SYNCS.PHASECHK.TRANS64.TRYWAIT P0, [R0+URZ+0xa0], R2 ;  /* 0x0000a002000075a7 */ /* 0x0022a400080011ff */
[----:B--2---:R-:W-:Y:S05]  /*9200*/  @!P0 NANOSLEEP.SYNCS 0x989680 ;  /* 0x009896800000895d */ /* 0x004fea0003900000 */
[----:B------:R-:W2:Y:S02]  /*9210*/  @!P0 SYNCS.PHASECHK.TRANS64 P0, [R0+URZ+0xa0], R2 ;  /* 0x0000a002000085a7 */ /* 0x000ea400080010ff */
[----:B--2---:R-:W-:Y:S05]  /*9220*/  @!P0 BRA `(.L_x_145) ;  /* 0xfffffffc00f08947 */ /* 0x004fea000383ffff */
[----:B------:R-:W-:Y:S05]  /*9230*/  BRA `(.L_x_45) ;  /* 0xffffff9400cc7947 */ /* 0x000fea000383ffff */
.L_x_53:
[----:B-1----:R1:W2:Y:S02]  /*9240*/  SYNCS.PHASECHK.TRANS64.TRYWAIT P1, [R0+URZ+0x90], R2 ;  /* 0x00009002000075a7 */ /* 0x0022a400080211ff */
[----:B--2---:R-:W-:Y:S05]  /*9250*/  @!P1 NANOSLEEP.SYNCS 0x989680 ;  /* 0x009896800000995d */ /* 0x004fea0003900000 */
[----:B------:R-:W2:Y:S02]  /*9260*/  @!P1 SYNCS.PHASECHK.TRANS64 P1, [R0+URZ+0x90], R2 ;  /* 0x00009002000095a7 */ /* 0x000ea400080210ff */
[----:B--2---:R-:W-:Y:S05]  /*9270*/  @!P1 BRA `(.L_x_53) ;  /* 0xfffffffc00f09947 */ /* 0x004fea000383ffff */
[----:B------:R-:W-:Y:S05]  /*9280*/  BRA `(.L_x_146) ;  /* 0xffffff9c003c7947 */ /* 0x000fea000383ffff */
.L_x_54:
[----:B------:R-:W-:-:S07]  /*9290*/  MOV R2, UR7 ;  /* 0x0000000700027c02 */ /* 0x000fce0008000f00 */
.L_x_147:
[----:B-1----:R1:W2:Y:S02]  /*92a0*/  SYNCS.PHASECHK.TRANS64.TRYWAIT P0, [R2+URZ+0xd0], R0 ;  /* 0x0000d000020075a7 */ /* 0x0022a400080011ff */
[----:B--2---:R-:W-:Y:S05]  /*92b0*/  @!P0 NANOSLEEP.SYNCS 0x989680 ;  /* 0x009896800000895d */ /* 0x004fea0003900000 */
[----:B------:R-:W2:Y:S02]  /*92c0*/  @!P0 SYNCS.PHASECHK.TRANS64 P0, [R2+URZ+0xd0], R0 ;  /* 0x0000d000020085a7 */ /* 0x000ea400080010ff */
[----:B--2---:R-:W-:Y:S05]  /*92d0*/  @!P0 BRA `(.L_x_147) ;  /* 0xfffffffc00f08947 */ /* 0x004fea000383ffff */
[----:B------:R-:W-:Y:S05]  /*92e0*/  BRA `(.L_x_148) ;  /* 0xffffff9c008c7947 */ /* 0x000fea000383ffff */
.L_x_57:
[----:B------:R-:W-:Y:S07]  /*92f0*/  MOV R0, UR6 ;  /* 0x0000000600007c02 */ /* 0x000fee0008000f00 */
.L_x_149:
[----:B-1----:R1:W2:Y:S02]  /*9300*/  SYNCS.PHASECHK.TRANS64.TRYWAIT P0, [R0+URZ], R2 ;  /* 0x00000002000075a7 */ /* 0x0022a400080011ff */
[----:B--2---:R-:W-:Y:S05]  /*9310*/  @!P0 NANOSLEEP.SYNCS 0x989680 ;  /* 0x009896800000895d */ /* 0x004fea0003900000 */
[----:B------:R-:W2:Y:S02]  /*9320*/  @!P0 SYNCS.PHASECHK.TRANS64 P0, [R0+URZ], R2 ;  /* 0x00000002000085a7 */ /* 0x000ea400080010ff */
[----:B--2---:R-:W-:Y:S05]  /*9330*/  @!P0 BRA `(.L_x_149) ;  /* 0xfffffffc00f08947 */ /* 0x004fea000383ffff */
[----:B------:R-:W-:Y:S05]  /*9340*/  BRA `(.L_x_56) ;  /* 0xffffff9c00a87947 */ /* 0x000fea000383ffff */
.L_x_60:
[----:B------:R-:W-:-:S07]  /*9350*/  MOV R0, UR6 ;  /* 0x0000000600007c02 */ /* 0x000fce0008000f00 */
.L_x_150:
[----:B--2---:R2:W4:Y:S02]  /*9360*/  SYNCS.PHASECHK.TRANS64.TRYWAIT P0, [R0+URZ], R2 ;  /* 0x00000002000075a7 */ /* 0x00452400080011ff */
[----:B----4-:R-:W-:Y:S05]  /*9370*/  @!P0 NANOSLEEP.SYNCS 0x989680 ;  /* 0x009896800000895d */ /* 0x010fea0003900000 */
[----:B------:R-:W4:Y:S02]  /*9380*/  @!P0 SYNCS.PHASECHK.TRANS64 P0, [R0+URZ], R2 ;  /* 0x00000002000085a7 */ /* 0x000f2400080010ff */
[----:B----4-:R-:W-:Y:S05]  /*9390*/  @!P0 BRA `(.L_x_150) ;  /* 0xfffffffc00f08947 */ /* 0x010fea000383ffff */
[----:B------:R-:W-:Y:S05]  /*93a0*/  BRA `(.L_x_151) ;  /* 0xffffffa000847947 */ /* 0x000fea000383ffff */
.L_x_61:
[----:B------:R-:W-:-:S07]  /*93b0*/  MOV R0, UR6 ;  /* 0x0000000600007c02 */ /* 0x000fce0008000f00 */
.L_x_152:
[----:B-1----:R1:W2:Y:S02]  /*93c0*/  SYNCS.PHASECHK.TRANS64.TRYWAIT P0, [R0+URZ], R3 ;  /* 0x00000003000075a7 */ /* 0x0022a400080011ff */
[----:B--2---:R-:W-:Y:S05]  /*93d0*/  @!P0 NANOSLEEP.SYNCS 0x989680 ;  /* 0x009896800000895d */ /* 0x004fea0003900000 */
[----:B------:R-:W2:Y:S02]  /*93e0*/  @!P0 SYNCS.PHASECHK.TRANS64 P0, [R0+URZ], R3 ;  /* 0x00000003000085a7 */ /* 0x000ea400080010ff */
[----:B--2---:R-:W-:Y:S05]  /*93f0*/  @!P0 BRA `(.L_x_152) ;  /* 0xfffffffc00f08947 */ /* 0x004fea000383ffff */
[----:B------:R-:W-:Y:S05]  /*9400*/  BRA `(.L_x_153) ;  /* 0xffffffa000907947 */ /* 0x000fea000383ffff */
.L_x_62:
[----:B------:R-:W-:-:S07]  /*9410*/  MOV R0, UR6 ;  /* 0x0000000600007c02 */ /* 0x000fce0008000f00 */
.L_x_154:
[----:B-1----:R1:W2:Y:S02]  /*9420*/  SYNCS.PHASECHK.TRANS64.TRYWAIT P0, [R0+URZ], R3 ;  /* 0x00000003000075a7 */ /* 0x0022a400080011ff */
[----:B--2---:R-:W-:Y:S05]  /*9430*/  @!P0 NANOSLEEP.SYNCS 0x989680 ;  /* 0x009896800000895d */ /* 0x004fea0003900000 */
[----:B------:R-:W2:Y:S02]  /*9440*/  @!P0 SYNCS.PHASECHK.TRANS64 P0, [R0+URZ], R3 ;  /* 0x00000003000085a7 */ /* 0x000ea400080010ff */
[----:B--2---:R-:W-:Y:S05]  /*9450*/  @!P0 BRA `(.L_x_154) ;  /* 0xfffffffc00f08947 */ /* 0x004fea000383ffff */
[----:B------:R-:W-:Y:S05]  /*9460*/  BRA `(.L_x_155) ;  /* 0xffffffa0009c7947 */ /* 0x000fea000383ffff */
.L_x_63:
[----:B-1----:R-:W-:-:S07]  /*9470*/  MOV R0, UR7 ;  /* 0x0000000700007c02 */ /* 0x002fce0008000f00 */
.L_x_156:
[----:B-1----:R1:W2:Y:S02]  /*9480*/  SYNCS.PHASECHK.TRANS64.TRYWAIT P0, [R0+URZ], R2 ;  /* 0x00000002000075a7 */ /* 0x0022a400080011ff */
[----:B--2---:R-:W-:Y:S05]  /*9490*/  @!P0 NANOSLEEP.SYNCS 0x989680 ;  /* 0x009896800000895d */ /* 0x004fea0003900000 */
[----:B------:R-:W2:Y:S02]  /*94a0*/  @!P0 SYNCS.PHASECHK.TRANS64 P0, [R0+URZ], R2 ;  /* 0x00000002000085a7 */ /* 0x000ea400080010ff */
[----:B--2---:R-:W-:Y:S05]  /*94b0*/  @!P0 BRA `(.L_x_156) ;  /* 0xfffffffc00f08947 */ /* 0x004fea000383ffff */
[----:B------:R-:W-:Y:S05]  /*94c0*/  BRA `(.L_x_157) ;  /* 0xffffffa000a87947 */ /* 0x000fea000383ffff */
.L_x_68:
[----:B--2---:R2:W3:Y:S02]  /*94d0*/  SYNCS.PHASECHK.TRANS64.TRYWAIT P0, [R0+URZ+0x90], R2 ;  /* 0x00009002000075a7 */ /* 0x0044e400080011ff */
[----:B---3--:R-:W-:Y:S05]  /*94e0*/  @!P0 NANOSLEEP.SYNCS 0x989680 ;  /* 0x009896800000895d */ /* 0x008fea0003900000 */
[----:B------:R-:W3:Y:S02]  /*94f0*/  @!P0 SYNCS.PHASECHK.TRANS64 P0, [R0+URZ+0x90], R2 ;  /* 0x00009002000085a7 */ /* 0x000ee400080010ff */
[----:B---3--:R-:W-:Y:S05]  /*9500*/  @!P0 BRA `(.L_x_68) ;  /* 0xfffffffc00f08947 */ /* 0x008fea000383ffff */
[----:B------:R-:W-:Y:S05]  /*9510*/  BRA `(.L_x_158) ;  /* 0xffffffa400b47947 */ /* 0x000fea000383ffff */
.L_x_71:
[----:B------:R-:W-:Y:S07]  /*9520*/  MOV R0, UR7 ;  /* 0x0000000700007c02 */ /* 0x000fee0008000f00 */
.L_x_159:
[----:B--2---:R2:W3:Y:S02]  /*9530*/  SYNCS.PHASECHK.TRANS64.TRYWAIT P0, [R0+URZ+0x88], R2 ;  /* 0x00008802000075a7 */ /* 0x0044e400080011ff */
[----:B---3--:R-:W-:Y:S05]  /*9540*/  @!P0 NANOSLEEP.SYNCS 0x989680 ;  /* 0x009896800000895d */ /* 0x008fea0003900000 */
[----:B------:R-:W3:Y:S02]  /*9550*/  @!P0 SYNCS.PHASECHK.TRANS64 P0, [R0+URZ+0x88], R2 ;  /* 0x00008802000085a7 */ /* 0x000ee400080010ff */
[----:B---3--:R-:W-:Y:S05]  /*9560*/  @!P0 BRA `(.L_x_159) ;  /* 0xfffffffc00f08947 */ /* 0x008fea000383ffff */
[----:B------:R-:W-:Y:S05]  /*9570*/  BRA `(.L_x_70) ;  /* 0xffffffa800947947 */ /* 0x000fea000383ffff */
.L_x_74:
[----:B------:R-:W-:Y:S07]  /*9580*/  MOV R0, UR7 ;  /* 0x0000000700007c02 */ /* 0x000fee0008000f00 */
.L_x_160:
[----:B-1----:R1:W2:Y:S02]  /*9590*/  SYNCS.PHASECHK.TRANS64.TRYWAIT P0, [R0+URZ+0x60], R14 ;  /* 0x0000600e000075a7 */ /* 0x0022a400080011ff */
[----:B--2---:R-:W-:Y:S05]  /*95a0*/  @!P0 NANOSLEEP.SYNCS 0x989680 ;  /* 0x009896800000895d */ /* 0x004fea0003900000 */
[----:B------:R-:W2:Y:S02]  /*95b0*/  @!P0 SYNCS.PHASECHK.TRANS64 P0, [R0+URZ+0x60], R14 ;  /* 0x0000600e000085a7 */ /* 0x000ea400080010ff */
[----:B--2---:R-:W-:Y:S05]  /*95c0*/  @!P0 BRA `(.L_x_160) ;  /* 0xfffffffc00f08947 */ /* 0x004fea000383ffff */
[----:B------:R-:W-:Y:S05]  /*95d0*/  BRA `(.L_x_161) ;  /* 0xffffffac000c7947 */ /* 0x000fea000383ffff */
.L_x_75:
[----:B------:R-:W-:Y:S07]  /*95e0*/  MOV R0, UR7 ;  /* 0x0000000700007c02 */ /* 0x000fee0008000f00 */
.L_x_162:
[----:B-1----:R1:W2:Y:S02]  /*95f0*/  SYNCS.PHASECHK.TRANS64.TRYWAIT P0, [R0+URZ+0x68], R14 ;  /* 0x0000680e000075a7 */ /* 0x0022a400080011ff */
[----:B--2---:R-:W-:Y:S05]  /*9600*/  @!P0 NANOSLEEP.SYNCS 0x989680 ;  /* 0x009896800000895d */ /* 0x004fea0003900000 */
[----:B------:R-:W2:Y:S02]  /*9610*/  @!P0 SYNCS.PHASECHK.TRANS64 P0, [R0+URZ+0x68], R14 ;  /* 0x0000680e000085a7 */ /* 0x000ea400080010ff */
[----:B--2---:R-:W-:Y:S05]  /*9620*/  @!P0 BRA `(.L_x_162) ;  /* 0xfffffffc00f08947 */ /* 0x004fea000383ffff */
[----:B------:R-:W-:Y:S05]  /*9630*/  BRA `(.L_x_163) ;  /* 0xffffffac00447947 */ /* 0x000fea000383ffff */
.L_x_76:
[----:B------:R-:W-:Y:S07]  /*9640*/  MOV R0, UR7 ;  /* 0x0000000700007c02 */ /* 0x000fee0008000f00 */
.L_x_164:
[----:B-1----:R1:W2:Y:S02]  /*9650*/  SYNCS.PHASECHK.TRANS64.TRYWAIT P0, [R0+URZ+0x70], R14 ;  /* 0x0000700e000075a7 */ /* 0x0022a400080011ff */
[----:B--2---:R-:W-:Y:S05]  /*9660*/  @!P0 NANOSLEEP.SYNCS 0x989680 ;  /* 0x009896800000895d */ /* 0x004fea0003900000 */
[----:B------:R-:W2:Y:S02]  /*9670*/  @!P0 SYNCS.PHASECHK.TRANS64 P0, [R0+URZ+0x70], R14 ;  /* 0x0000700e000085a7 */ /* 0x000ea400080010ff */
[----:B--2---:R-:W-:Y:S05]  /*9680*/  @!P0 BRA `(.L_x_164) ;  /* 0xfffffffc00f08947 */ /* 0x004fea000383ffff */
[----:B------:R-:W-:Y:S05]  /*9690*/  BRA `(.L_x_165) ;  /* 0xffffffac00887947 */ /* 0x000fea000383ffff */
.L_x_77:
[----:B------:R-:W-:Y:S07]  /*96a0*/  MOV R0, UR7 ;  /* 0x0000000700007c02 */ /* 0x000fee0008000f00 */
.L_x_166:
[----:B-1----:R1:W2:Y:S02]  /*96b0*/  SYNCS.PHASECHK.TRANS64.TRYWAIT P0, [R0+URZ+0x78], R14 ;  /* 0x0000780e000075a7 */ /* 0x0022a400080011ff */
[----:B--2---:R-:W-:Y:S05]  /*96c0*/  @!P0 NANOSLEEP.SYNCS 0x989680 ;  /* 0x009896800000895d */ /* 0x004fea0003900000 */
[----:B------:R-:W2:Y:S02]  /*96d0*/  @!P0 SYNCS.PHASECHK.TRANS64 P0, [R0+URZ+0x78], R14 ;  /* 0x0000780e000085a7 */ /* 0x000ea400080010ff */
[----:B--2---:R-:W-:Y:S05]  /*96e0*/  @!P0 BRA `(.L_x_166) ;  /* 0xfffffffc00f08947 */ /* 0x004fea000383ffff */
[----:B------:R-:W-:Y:S05]  /*96f0*/  BRA `(.L_x_167) ;  /* 0xffffffb0000c7947 */ /* 0x000fea000383ffff */
.L_x_79:
[----:B------:R-:W-:-:S07]  /*9700*/  MOV R0, UR7 ;  /* 0x0000000700007c02 */ /* 0x000fce0008000f00 */
.L_x_168:
[----:B-1----:R1:W3:Y:S02]  /*9710*/  SYNCS.PHASECHK.TRANS64.TRYWAIT P0, [R0+URZ+0x60], R2 ;  /* 0x00006002000075a7 */ /* 0x0022e400080011ff */
[----:B---3--:R-:W-:Y:S05]  /*9720*/  @!P0 NANOSLEEP.SYNCS 0x989680 ;  /* 0x009896800000895d */ /* 0x008fea0003900000 */
[----:B------:R-:W3:Y:S02]  /*9730*/  @!P0 SYNCS.PHASECHK.TRANS64 P0, [R0+URZ+0x60], R2 ;  /* 0x00006002000085a7 */ /* 0x000ee400080010ff */
[----:B---3--:R-:W-:Y:S05]  /*9740*/  @!P0 BRA `(.L_x_168) ;  /* 0xfffffffc00f08947 */ /* 0x008fea000383ffff */
[----:B------:R-:W-:Y:S05]  /*9750*/  BRA `(.L_x_169) ;  /* 0xffffffb0007c7947 */ /* 0x000fea000383ffff */
.L_x_80:
[----:B-1----:R-:W-:-:S07]  /*9760*/  MOV R0, UR7 ;  /* 0x0000000700007c02 */ /* 0x002fce0008000f00 */
.L_x_170:
[----:B-1----:R1:W3:Y:S02]  /*9770*/  SYNCS.PHASECHK.TRANS64.TRYWAIT P0, [R0+URZ+0x68], R2 ;  /* 0x00006802000075a7 */ /* 0x0022e400080011ff */
[----:B---3--:R-:W-:Y:S05]  /*9780*/  @!P0 NANOSLEEP.SYNCS 0x989680 ;  /* 0x009896800000895d */ /* 0x008fea0003900000 */
[----:B------:R-:W3:Y:S02]  /*9790*/  @!P0 SYNCS.PHASECHK.TRANS64 P0, [R0+URZ+0x68], R2 ;  /* 0x00006802000085a7 */ /* 0x000ee400080010ff */
[----:B---3--:R-:W-:Y:S05]  /*97a0*/  @!P0 BRA `(.L_x_170) ;  /* 0xfffffffc00f08947 */ /* 0x008fea000383ffff */
[----:B------:R-:W-:Y:S05]  /*97b0*/  BRA `(.L_x_171) ;  /* 0xffffffb0006c7947 */ /* 0x000fea000383ffff */
.L_x_81:
[----:B-1----:R-:W-:-:S07]  /*97c0*/  MOV R0, UR7 ;  /* 0x0000000700007c02 */ /* 0x002fce0008000f00 */
.L_x_172:
[----:B-1----:R1:W3:Y:S02]  /*97d0*/  SYNCS.PHASECHK.TRANS64.TRYWAIT P0, [R0+URZ+0x70], R2 ;  /* 0x00007002000075a7 */ /* 0x0022e400080011ff */
[----:B---3--:R-:W-:Y:S05]  /*97e0*/  @!P0 NANOSLEEP.SYNCS 0x989680 ;  /* 0x009896800000895d */ /* 0x008fea0003900000 */
[----:B------:R-:W3:Y:S02]  /*97f0*/  @!P0 SYNCS.PHASECHK.TRANS64 P0, [R0+URZ+0x70], R2 ;  /* 0x00007002000085a7 */ /* 0x000ee400080010ff */
[----:B---3--:R-:W-:Y:S05]  /*9800*/  @!P0 BRA `(.L_x_172) ;  /* 0xfffffffc00f08947 */ /* 0x008fea000383ffff */
[----:B------:R-:W-:Y:S05]  /*9810*/  BRA `(.L_x_173) ;  /* 0xffffffb0005c7947 */ /* 0x000fea000383ffff */
.L_x_83:
[----:B--2---:R2:W4:Y:S02]  /*9820*/  SYNCS.PHASECHK.TRANS64.TRYWAIT P0, [R0+URZ+0x90], R2 ;  /* 0x00009002000075a7 */ /* 0x00452400080011ff */
[----:B----4-:R-:W-:Y:S05]  /*9830*/  @!P0 NANOSLEEP.SYNCS 0x989680 ;  /* 0x009896800000895d */ /* 0x010fea0003900000 */
[----:B------:R-:W4:Y:S02]  /*9840*/  @!P0 SYNCS.PHASECHK.TRANS64 P0, [R0+URZ+0x90], R2 ;  /* 0x00009002000085a7 */ /* 0x000f2400080010ff */
[----:B----4-:R-:W-:Y:S05]  /*9850*/  @!P0 BRA `(.L_x_83) ;  /* 0xfffffffc00f08947 */ /* 0x010fea000383ffff */
[----:B------:R-:W-:Y:S05]  /*9860*/  BRA `(.L_x_174) ;  /* 0xffffffb400307947 */ /* 0x000fea000383ffff */
.L_x_94:
[----:B-1----:R-:W-:Y:S04]  /*9870*/  MOV R0, UR48 ;  /* 0x0000003000007c02 */ /* 0x002fe80008000f00 */
[----:B------:R1:W3:Y:S03]  /*9880*/  SYNCS.PHASECHK.TRANS64.TRYWAIT P1, [R0+URZ+0x40], R3 ;  /* 0x00004003000075a7 */ /* 0x0002e600080211ff */
[----:B---3--:R-:W-:Y:S05]  /*9890*/  @!P1 NANOSLEEP.SYNCS 0x989680 ;  /* 0x009896800000995d */ /* 0x008fea0003900000 */
[----:B------:R-:W3:Y:S02]  /*98a0*/  @!P1 SYNCS.PHASECHK.TRANS64 P1, [R0+URZ+0x40], R3 ;  /* 0x00004003000095a7 */ /* 0x000ee400080210ff */
[----:B---3--:R-:W-:Y:S05]  /*98b0*/  @!P1 BRA `(.L_x_94) ;  /* 0xfffffffc00ec9947 */ /* 0x008fea000383ffff */
[----:B------:R-:W-:Y:S05]  /*98c0*/  BRA `(.L_x_93) ;  /* 0xffffffc000687947 */ /* 0x000fea000383ffff */
.L_x_96:
[----:B-1----:R1:W2:Y:S02]  /*98d0*/  SYNCS.PHASECHK.TRANS64.TRYWAIT P0, [R64+URZ+0xb0], R2 ;  /* 0x0000b002400075a7 */ /* 0x0022a400080011ff */
[----:B--2---:R-:W-:Y:S05]  /*98e0*/  @!P0 NANOSLEEP.SYNCS 0x989680 ;  /* 0x009896800000895d */ /* 0x004fea0003900000 */
[----:B------:R-:W2:Y:S02]  /*98f0*/  @!P0 SYNCS.PHASECHK.TRANS64 P0, [R64+URZ+0xb0], R2 ;  /* 0x0000b002400085a7 */ /* 0x000ea400080010ff */
[----:B--2---:R-:W-:Y:S05]  /*9900*/  @!P0 BRA `(.L_x_96) ;  /* 0xfffffffc00f08947 */ /* 0x004fea000383ffff */
[----:B------:R-:W-:Y:S05]  /*9910*/  BRA `(.L_x_95) ;  /* 0xffffffc000947947 */ /* 0x000fea000383ffff */
.L_x_105:
[----:B--2---:R2:W3:Y:S02]  /*9920*/  SYNCS.PHASECHK.TRANS64.TRYWAIT P0, [R2+URZ+0x40], R0 ;  /* 0x00004000020075a7 */ /* 0x0044e400080011ff */
[----:B---3--:R-:W-:Y:S05]  /*9930*/  @!P0 NANOSLEEP.SYNCS 0x989680 ;  /* 0x009896800000895d */ /* 0x008fea0003900000 */
[----:B------:R-:W3:Y:S02]  /*9940*/  @!P0 SYNCS.PHASECHK.TRANS64 P0, [R2+URZ+0x40], R0 ;  /* 0x00004000020085a7 */ /* 0x000ee400080010ff */
[----:B---3--:R-:W-:Y:S05]  /*9950*/  @!P0 BRA `(.L_x_105) ;  /* 0xfffffffc00f08947 */ /* 0x008fea000383ffff */
[----:B------:R-:W-:Y:S05]  /*9960*/  BRA `(.L_x_104) ;  /* 0xffffffcc00787947 */ /* 0x000fea000383ffff */
.L_x_113:
[----:B--2---:R2:W3:Y:S02]  /*9970*/  SYNCS.PHASECHK.TRANS64.TRYWAIT P0, [R0+URZ+0x40], R5 ;  /* 0x00004005000075a7 */ /* 0x0044e400080011ff */
[----:B---3--:R-:W-:Y:S05]  /*9980*/  @!P0 NANOSLEEP.SYNCS 0x989680 ;  /* 0x009896800000895d */ /* 0x008fea0003900000 */
[----:B------:R-:W3:Y:S02]  /*9990*/  @!P0 SYNCS.PHASECHK.TRANS64 P0, [R0+URZ+0x40], R5 ;  /* 0x00004005000085a7 */ /* 0x000ee400080010ff */
[----:B---3--:R-:W-:Y:S05]  /*99a0*/  @!P0 BRA `(.L_x_113) ;  /* 0xfffffffc00f08947 */ /* 0x008fea000383ffff */
[----:B------:R-:W-:Y:S05]  /*99b0*/  BRA `(.L_x_112) ;  /* 0xffffffd8007c7947 */ /* 0x000fea000383ffff */
.L_x_121:
[----:B--2---:R2:W3:Y:S02]  /*99c0*/  SYNCS.PHASECHK.TRANS64.TRYWAIT P0, [R2+URZ+0x40], R0 ;  /* 0x00004000020075a7 */ /* 0x0044e400080011ff */
[----:B---3--:R-:W-:Y:S05]  /*99d0*/  @!P0 NANOSLEEP.SYNCS 0x989680 ;  /* 0x009896800000895d */ /* 0x008fea0003900000 */
[----:B------:R-:W3:Y:S02]  /*99e0*/  @!P0 SYNCS.PHASECHK.TRANS64 P0, [R2+URZ+0x40], R0 ;  /* 0x00004000020085a7 */ /* 0x000ee400080010ff */
[----:B---3--:R-:W-:Y:S05]  /*99f0*/  @!P0 BRA `(.L_x_121) ;  /* 0xfffffffc00f08947 */ /* 0x008fea000383ffff */
[----:B------:R-:W-:Y:S05]  /*9a00*/  BRA `(.L_x_120) ;  /* 0xffffffe400807947 */ /* 0x000fea000383ffff */
        .weak           $__internal_0_$__cuda_sm10x_tcgen05_guardrail_trap_col_being_dealloced_not_returned_by_alloc
        .type           $__internal_0_$__cuda_sm10x_tcgen05_guardrail_trap_col_being_dealloced_not_returned_by_alloc,@function
        .size           $__internal_0_$__cuda_sm10x_tcgen05_guardrail_trap_col_being_dealloced_not_returned_by_alloc,($__internal_1_$__cuda_sm10x_tcgen05_guardrail_trap_phase_invalid_during_alloc - $__internal_0_$__cuda_sm10x_tcgen05_guardrail_trap_col_being_dealloced_not_returned_by_alloc)
$__internal_0_$__cuda_sm10x_tcgen05_guardrail_trap_col_being_dealloced_not_returned_by_alloc:
[----:B------:R-:W-:Y:S05]  /*9a10*/  BPT.TRAP 0x1 ;  /* 0x000000040000795c */ /* 0x000fea0000300000 */
[----:B------:R-:W-:-:S04]  /*9a20*/  HFMA2 R3, -RZ, RZ, 0, 0 ;  /* 0x00000000ff037431 */ /* 0x000fc800000001ff */
[----:B------:R-:W-:Y:S05]  /*9a30*/  RET.REL.NODEC R2 `(_ZN7cutlass13device_kernelINS_4gemm6kernel13GemmUniversalIN4cute5tupleIJiiiiEEENS1_10collective13CollectiveMmaINS1_35MainloopSm100TmaUmmaWarpSpecializedILi4ELi2ELi4ENS5_IJNS4_1CILi1EEESB_SB_EEEEENS5_IJNSA_ILi64EEENSA_ILi256EEESE_EEENS_6half_tENS5_IJlSB_lEEESH_SI_NS4_8TiledMMAINS4_8MMA_AtomIJNS4_20SM100_MMA_F16BF16_SSISH_SH_fLi64ELi256ELNS4_4UMMA5MajorE0ELSN_0ELNSM_7ScaleInE0ELSO_0EEEEEENS4_6LayoutISC_NS5_IJNSA_ILi0EEESS_SS_EEEEENS5_IJNS4_10UnderscoreESV_SV_EEEEENS4_13SM90_TMA_LOADENS4_14ComposedLayoutINS4_7SwizzleILi3ELi4ELi3EEENS4_18smem_ptr_flag_bitsILi16EEENSR_INS5_IJNSA_ILi8EEESE_EEENS5_IJSE_SB_EEEEEEEvNS4_8identityESY_S18_vS19_EENS_8epilogue10collective18CollectiveEpilogueINS1B_23Sm100TmaWarpSpecializedILi4ELi2ELi32ELb1ELb0EEEJSG_NS5_IJNSR_ISE_SB_EES1G_EEESH_SI_SH_SI_NS1B_6fusion15FusionCallbacksIS1F_NS1I_17LinearCombinationISH_fSH_fLNS_15FloatRoundStyleE2EEESG_S1H_JEEENS4_5SM1004TMEM4LOAD26SM100_TMEM_LOAD_16dp256b8xESY_S18_NS4_17SM75_U32x4_LDSM_NENS4_14SM90_TMA_STOREES18_NS4_17SM90_U32x4_STSM_NENS4_39AutoVectorizingCopyWithAssumedAlignmentILi128EEEEEEvvEEEEvNT_6ParamsE) ;  /* 0xffffff6402707950 */ /* 0x000fea0003c3ffff */
        .weak           $__internal_1_$__cuda_sm10x_tcgen05_guardrail_trap_phase_invalid_during_alloc
        .type           $__internal_1_$__cuda_sm10x_tcgen05_guardrail_trap_phase_invalid_during_alloc,@function
        .size           $__internal_1_$__cuda_sm10x_tcgen05_guardrail_trap_phase_invalid_during_alloc,($__internal_2_$__cuda_sm10x_tcgen05_guardrail_trap_unallocated_columns_being_dealloced - $__internal_1_$__cuda_sm10x_tcgen05_guardrail_trap_phase_invalid_during_alloc)
$__internal_1_$__cuda_sm10x_tcgen05_guardrail_trap_phase_invalid_during_alloc:
[----:B------:R-:W-:Y:S05]  /*9a40*/  BPT.TRAP 0x1 ;  /* 0x000000040000795c */ /* 0x000fea0000300000 */
[----:B------:R-:W-:-:S04]  /*9a50*/  MOV R3, 0x0 ;  /* 0x0000000000037802 */ /* 0x000fc80000000f00 */
[----:B------:R-:W-:Y:S05]  /*9a60*/  RET.REL.NODEC R2 `(_ZN7cutlass13device_kernelINS_4gemm6kernel13GemmUniversalIN4cute5tupleIJiiiiEEENS1_10collective13CollectiveMmaINS1_35MainloopSm100TmaUmmaWarpSpecializedILi4ELi2ELi4ENS5_IJNS4_1CILi1EEESB_SB_EEEEENS5_IJNSA_ILi64EEENSA_ILi256EEESE_EEENS_6half_tENS5_IJlSB_lEEESH_SI_NS4_8TiledMMAINS4_8MMA_AtomIJNS4_20SM100_MMA_F16BF16_SSISH_SH_fLi64ELi256ELNS4_4UMMA5MajorE0ELSN_0ELNSM_7ScaleInE0ELSO_0EEEEEENS4_6LayoutISC_NS5_IJNSA_ILi0EEESS_SS_EEEEENS5_IJNS4_10UnderscoreESV_SV_EEEEENS4_13SM90_TMA_LOADENS4_14ComposedLayoutINS4_7SwizzleILi3ELi4ELi3EEENS4_18smem_ptr_flag_bitsILi16EEENSR_INS5_IJNSA_ILi8EEESE_EEENS5_IJSE_SB_EEEEEEEvNS4_8identityESY_S18_vS19_EENS_8epilogue10collective18CollectiveEpilogueINS1B_23Sm100TmaWarpSpecializedILi4ELi2ELi32ELb1ELb0EEEJSG_NS5_IJNSR_ISE_SB_EES1G_EEESH_SI_SH_SI_NS1B_6fusion15FusionCallbacksIS1F_NS1I_17LinearCombinationISH_fSH_fLNS_15FloatRoundStyleE2EEESG_S1H_JEEENS4_5SM1004TMEM4LOAD26SM100_TMEM_LOAD_16dp256b8xESY_S18_NS4_17SM75_U32x4_LDSM_NENS4_14SM90_TMA_STOREES18_NS4_17SM90_U32x4_STSM_NENS4_39AutoVectorizingCopyWithAssumedAlignmentILi128EEEEEEvvEEEEvNT_6ParamsE) ;  /* 0xffffff6402647950 */ /* 0x000fea0003c3ffff */
        .weak           $__internal_2_$__cuda_sm10x_tcgen05_guardrail_trap_unallocated_columns_being_dealloced
        .type           $__internal_2_$__cuda_sm10x_tcgen05_guardrail_trap_unallocated_columns_being_dealloced,@function
        .size           $__internal_2_$__cuda_sm10x_tcgen05_guardrail_trap_unallocated_columns_being_dealloced,(.L_x_176 - $__internal_2_$__cuda_sm10x_tcgen05_guardrail_trap_unallocated_columns_being_dealloced)
$__internal_2_$__cuda_sm10x_tcgen05_guardrail_trap_unallocated_columns_being_dealloced:
[----:B------:R-:W-:Y:S05]  /*9a70*/  BPT.TRAP 0x1 ;  /* 0x000000040000795c */ /* 0x000fea0000300000 */
[----:B------:R-:W-:-:S04]  /*9a80*/  HFMA2 R3, -RZ, RZ, 0, 0 ;  /* 0x00000000ff037431 */ /* 0x000fc800000001ff */
[----:B------:R-:W-:Y:S05]  /*9a90*/  RET.REL.NODEC R2 `(_ZN7cutlass13device_kernelINS_4gemm6kernel13GemmUniversalIN4cute5tupleIJiiiiEEENS1_10collective13CollectiveMmaINS1_35MainloopSm100TmaUmmaWarpSpecializedILi4ELi2ELi4ENS5_IJNS4_1CILi1EEESB_SB_EEEEENS5_IJNSA_ILi64EEENSA_ILi256EEESE_EEENS_6half_tENS5_IJlSB_lEEESH_SI_NS4_8TiledMMAINS4_8MMA_AtomIJNS4_20SM100_MMA_F16BF16_SSISH_SH_fLi64ELi256ELNS4_4UMMA5MajorE0ELSN_0ELNSM_7ScaleInE0ELSO_0EEEEEENS4_6LayoutISC_NS5_IJNSA_ILi0EEESS_SS_EEEEENS5_IJNS4_10UnderscoreESV_SV_EEEEENS4_13SM90_TMA_LOADENS4_14ComposedLayoutINS4_7SwizzleILi3ELi4ELi3EEENS4_18smem_ptr_flag_bitsILi16EEENSR_INS5_IJNSA_ILi8EEESE_EEENS5_IJSE_SB_EEEEEEEvNS4_8identityESY_S18_vS19_EENS_8epilogue10collective18CollectiveEpilogueINS1B_23Sm100TmaWarpSpecializedILi4ELi2ELi32ELb1ELb0EEEJSG_NS5_IJNSR_ISE_SB_EES1G_EEESH_SI_SH_SI_NS1B_6fusion15FusionCallbacksIS1F_NS1I_17LinearCombinationISH_fSH_fLNS_15FloatRoundStyleE2EEESG_S1H_JEEENS4_5SM1004TMEM4LOAD26SM100_TMEM_LOAD_16dp256b8xESY_S18_NS4_17SM75_U32x4_LDSM_NENS4_14SM90_TMA_STOREES18_NS4_17SM90_U32x4_STSM_NENS4_39AutoVectorizingCopyWithAssumedAlignmentILi128EEEEEEvvEEEEvNT_6ParamsE) ;  /* 0xffffff6402587950 */ /* 0x000fea0003c3ffff */
.L_x_175:
[----:B------:R-:W-:-:S00]  /*9aa0*/  BRA `(.L_x_175) ;  /* 0xfffffffc00fc7947 */ /* 0x000fc0000383ffff */
[----:B------:R-:W-:-:S00]  /*9ab0*/  NOP ;  /* 0x0000000000007918 */ /* 0x000fc00000000000 */
        /* <DEDUP_REMOVED lines=12> */
.L_x_176:


//--------------------- .nv.global.init           --------------------------
	.section	.nv.global.init,"aw",@progbits
.nv.global.init:
	.type		$str$27,@object
	.size		$str$27,($str$28 - $str$27)
$str$27:
        /*0000*/ 	.byte	0x28, 0x61, 0x64, 0x64, 0x72, 0x65, 0x73, 0x73, 0x20, 0x26, 0x20, 0x6d, 0x61, 0x73, 0x6b, 0x29
        /*0010*/ 	.byte	0x20, 0x3d, 0x3d, 0x20, 0x30, 0x00
	.type		$str$28,@object
	.size		$str$28,($str$26 - $str$28)
$str$28:
        /*0016*/ 	.byte	0x2f, 0x74, 0x6d, 0x70, 0x2f, 0x63, 0x75, 0x74, 0x6c, 0x61, 0x73, 0x73, 0x5f, 0x73, 0x77, 0x65
        /*0026*/ 	.byte	0x65, 0x70, 0x5f, 0x73, 0x72, 0x63, 0x2f, 0x69, 0x6e, 0x63, 0x6c, 0x75, 0x64, 0x65, 0x2f, 0x63
        /*0036*/ 	.byte	0x75, 0x74, 0x65, 0x2f, 0x70, 0x6f, 0x69, 0x6e, 0x74, 0x65, 0x72, 0x5f, 0x66, 0x6c, 0x61, 0x67
        /*0046*/ 	.byte	0x67, 0x65, 0x64, 0x2e, 0x68, 0x70, 0x70, 0x00
	.type		$str$26,@object
	.size		$str$26,($str$25 - $str$26)
$str$26:
        /*004e*/ 	.byte	0x2f, 0x74, 0x6d, 0x70, 0x2f, 0x63, 0x75, 0x74, 0x6c, 0x61, 0x73, 0x73, 0x5f, 0x73, 0x77, 0x65
        /*005e*/ 	.byte	0x65, 0x70, 0x5f, 0x73, 0x72, 0x63, 0x2f, 0x69, 0x6e, 0x63, 0x6c, 0x75, 0x64, 0x65, 0x2f, 0x63
        /*006e*/ 	.byte	0x75, 0x74, 0x65, 0x2f, 0x61, 0x74, 0x6f, 0x6d, 0x2f, 0x63, 0x6f, 0x70, 0x79, 0x5f, 0x74, 0x72
        /*007e*/ 	.byte	0x61, 0x69, 0x74, 0x73, 0x5f, 0x73, 0x6d, 0x31, 0x30, 0x30, 0x2e, 0x68, 0x70, 0x70, 0x00
	.type		$str$25,@object
	.size		$str$25,(__unnamed_1 - $str$25)
$str$25:
        /*008d*/ 	.byte	0x28, 0x28, 0x75, 0x69, 0x6e, 0x74, 0x33, 0x32, 0x5f, 0x74, 0x28, 0x74, 0x68, 0x72, 0x65, 0x61
        /*009d*/ 	.byte	0x64, 0x49, 0x64, 0x78, 0x2e, 0x78, 0x29, 0x20, 0x2f, 0x20, 0x33, 0x32, 0x29, 0x20, 0x25, 0x20
        /*00ad*/ 	.byte	0x34, 0x29, 0x20, 0x3d, 0x3d, 0x20, 0x28, 0x28, 0x28, 0x74, 0x6d, 0x65, 0x6d, 0x5f, 0x61, 0x64
        /*00bd*/ 	.byte	0x64, 0x72, 0x20, 0x3e, 0x3e, 0x20, 0x31, 0x36, 0x29, 0x20, 0x2f, 0x20, 0x33, 0x32, 0x29, 0x20
        /*00cd*/ 	.byte	0x25, 0x20, 0x34, 0x29, 0x00
	.type		__unnamed_1,@object
	.size		__unnamed_1,(__unnamed_2 - __unnamed_1)
__unnamed_1:
        /*00d2*/ 	.byte	0x61, 0x75, 0x74, 0x6f, 0x20, 0x63, 0x75, 0x74, 0x65, 0x3a, 0x3a, 0x61, 0x73, 0x5f, 0x70, 0x6f
        /* <DEDUP_REMOVED lines=24> */
        /*0262*/ 	.byte	0x3e, 0x3e, 0x3e, 0x5d, 0x00
	.type		__unnamed_2,@object
	.size		__unnamed_2,(.L_2 - __unnamed_2)
__unnamed_2:
        /* <DEDUP_REMOVED lines=46> */
        /*0547*/ 	.byte	0x75, 0x74, 0x65, 0x3a, 0x3a, 0x43, 0x3c, 0x30, 0x3e, 0x3e, 0x3e, 0x3e, 0x5d, 0x00
.L_2:


//--------------------- .nv.shared._ZN7cutlass13device_kernelINS_4gemm6kernel13GemmUniversalIN4cute5tupleIJiiiiEEENS1_10collective13CollectiveMmaINS1_35MainloopSm100TmaUmmaWarpSpecializedILi4ELi2ELi4ENS5_IJNS4_1CILi1EEESB_SB_EEEEENS5_IJNSA_ILi64EEENSA_ILi256EEESE_EEENS_6half_tENS5_IJlSB_lEEESH_SI_NS4_8TiledMMAINS4_8MMA_AtomIJNS4_20SM100_MMA_F16BF16_SSISH_SH_fLi64ELi256ELNS4_4UMMA5MajorE0ELSN_0ELNSM_7ScaleInE0ELSO_0EEEEEENS4_6LayoutISC_NS5_IJNSA_ILi0EEESS_SS_EEEEENS5_IJNS4_10UnderscoreESV_SV_EEEEENS4_13SM90_TMA_LOADENS4_14ComposedLayoutINS4_7SwizzleILi3ELi4ELi3EEENS4_18smem_ptr_flag_bitsILi16EEENSR_INS5_IJNSA_ILi8EEESE_EEENS5_IJSE_SB_EEEEEEEvNS4_8identityESY_S18_vS19_EENS_8epilogue10collective18CollectiveEpilogueINS1B_23Sm100TmaWarpSpecializedILi4ELi2ELi32ELb1ELb0EEEJSG_NS5_IJNSR_ISE_SB_EES1G_EEESH_SI_SH_SI_NS1B_6fusion15FusionCallbacksIS1F_NS1I_17LinearCombinationISH_fSH_fLNS_15FloatRoundStyleE2EEESG_S1H_JEEENS4_5SM1004TMEM4LOAD26SM100_TMEM_LOAD_16dp256b8xESY_S18_NS4_17SM75_U32x4_LDSM_NENS4_14SM90_TMA_STOREES18_NS4_17SM90_U32x4_STSM_NENS4_39AutoVectorizingCopyWithAssumedAlignmentILi128EEEEEEvvEEEEvNT_6ParamsE --------------------------
	.section	.nv.shared._ZN7cutlass13device_kernelINS_4gemm6kernel13GemmUniversalIN4cute5tupleIJiiiiEEENS1_10collective13CollectiveMmaINS1_35MainloopSm100TmaUmmaWarpSpecializedILi4ELi2ELi4ENS5_IJNS4_1CILi1EEESB_SB_EEEEENS5_IJNSA_ILi64EEENSA_ILi256EEESE_EEENS_6half_tENS5_IJlSB_lEEESH_SI_NS4_8TiledMMAINS4_8MMA_AtomIJNS4_20SM100_MMA_F16BF16_SSISH_SH_fLi64ELi256ELNS4_4UMMA5MajorE0ELSN_0ELNSM_7ScaleInE0ELSO_0EEEEEENS4_6LayoutISC_NS5_IJNSA_ILi0EEESS_SS_EEEEENS5_IJNS4_10UnderscoreESV_SV_EEEEENS4_13SM90_TMA_LOADENS4_14ComposedLayoutINS4_7SwizzleILi3ELi4ELi3EEENS4_18smem_ptr_flag_bitsILi16EEENSR_INS5_IJNSA_ILi8EEESE_EEENS5_IJSE_SB_EEEEEEEvNS4_8identityESY_S18_vS19_EENS_8epilogue10collective18CollectiveEpilogueINS1B_23Sm100TmaWarpSpecializedILi4ELi2ELi32ELb1ELb0EEEJSG_NS5_IJNSR_ISE_SB_EES1G_EEESH_SI_SH_SI_NS1B_6fusion15FusionCallbacksIS1F_NS1I_17LinearCombinationISH_fSH_fLNS_15FloatRoundStyleE2EEESG_S1H_JEEENS4_5SM1004TMEM4LOAD26SM100_TMEM_LOAD_16dp256b8xESY_S18_NS4_17SM75_U32x4_LDSM_NENS4_14SM90_TMA_STOREES18_NS4_17SM90_U32x4_STSM_NENS4_39AutoVectorizingCopyWithAssumedAlignmentILi128EEEEEEvvEEEEvNT_6ParamsE,"aw",@nobits
	.sectionflags	@""
	.align	16
	.zero		1024


//--------------------- .nv.shared.reserved.0     --------------------------
	.section	.nv.shared.reserved.0,"aw",@nobits
	.weak		__nv_reservedSMEM_offset_0_alias
	.size		__nv_reservedSMEM_offset_0_alias, 0, 64
	.other		__nv_reservedSMEM_offset_0_alias,@"STO_CUDA_RESERVED_SHARED STV_DEFAULT"
__nv_reservedSMEM_offset_0_alias:
	.zero		0
.nv.shared.reserved.0:
	.zero		64
	.weak		__nv_reservedSMEM_tcgen05_partition
	.type		__nv_reservedSMEM_tcgen05_partition,@object
	.size		__nv_reservedSMEM_tcgen05_partition,(.L_0 - __nv_reservedSMEM_tcgen05_partition)
__nv_reservedSMEM_tcgen05_partition:
	.zero		32
.L_0:


//--------------------- .nv.global                --------------------------
	.section	.nv.global,"aw",@nobits
.nv.global:
	.type		_ZN40_INTERNAL_69ffe7a2_4_k_cu_15e7c2d5_162504cute1_E,@object
	.size		_ZN40_INTERNAL_69ffe7a2_4_k_cu_15e7c2d5_162504cute1_E,(_ZN40_INTERNAL_69ffe7a2_4_k_cu_15e7c2d5_162504cuda3std3__45__cpo6cbeginE - _ZN40_INTERNAL_69ffe7a2_4_k_cu_15e7c2d5_162504cute1_E)
_ZN40_INTERNAL_69ffe7a2_4_k_cu_15e7c2d5_162504cute1_E:
	.zero		1
	.type		_ZN40_INTERNAL_69ffe7a2_4_k_cu_15e7c2d5_162504cuda3std3__45__cpo6cbeginE,@object
	.size		_ZN40_INTERNAL_69ffe7a2_4_k_cu_15e7c2d5_162504cuda3std3__45__cpo6cbeginE,(_ZN40_INTERNAL_69ffe7a2_4_k_cu_15e7c2d5_162504cuda3std3__48in_placeE - _ZN40_INTERNAL_69ffe7a2_4_k_cu_15e7c2d5_162504cuda3std3__45__cpo6cbeginE)
_ZN40_INTERNAL_69ffe7a2_4_k_cu_15e7c2d5_162504cuda3std3__45__cpo6cbeginE:
	.zero		1
	.type		_ZN40_INTERNAL_69ffe7a2_4_k_cu_15e7c2d5_162504cuda3std3__48in_placeE,@object
	.size		_ZN40_INTERNAL_69ffe7a2_4_k_cu_15e7c2d5_162504cuda3std3__48in_placeE,(_ZN40_INTERNAL_69ffe7a2_4_k_cu_15e7c2d5_162504cuda3std6ranges3__45__cpo9iter_moveE - _ZN40_INTERNAL_69ffe7a2_4_k_cu_15e7c2d5_162504cuda3std3__48in_placeE)
_ZN40_INTERNAL_69ffe7a2_4_k_cu_15e7c2d5_162504cuda3std3__48in_placeE:
	.zero		1
	.type		_ZN40_INTERNAL_69ffe7a2_4_k_cu_15e7c2d5_162504cuda3std6ranges3__45__cpo9iter_moveE,@object
	.size		_ZN40_INTERNAL_69ffe7a2_4_k_cu_15e7c2d5_162504cuda3std6ranges3__45__cpo9iter_moveE,(_ZN40_INTERNAL_69ffe7a2_4_k_cu_15e7c2d5_162504cuda3std3__45__cpo5beginE - _ZN40_INTERNAL_69ffe7a2_4_k_cu_15e7c2d5_162504cuda3std6ranges3__45__cpo9iter_moveE)
_ZN40_INTERNAL_69ffe7a2_4_k_cu_15e7c2d5_162504cuda3std6ranges3__45__cpo9iter_moveE:
	.zero		1
	.type		_ZN40_INTERNAL_69ffe7a2_4_k_cu_15e7c2d5_162504cuda3std3__45__cpo5beginE,@object
	.size		_ZN40_INTERNAL_69ffe7a2_4_k_cu_15e7c2d5_162504cuda3std3__45__cpo5beginE,(_ZN40_INTERNAL_69ffe7a2_4_k_cu_15e7c2d5_162504cuda3std3__442_GLOBAL__N__69ffe7a2_4_k_cu_15e7c2d5_162506ignoreE - _ZN40_INTERNAL_69ffe7a2_4_k_cu_15e7c2d5_162504cuda3std3__45__cpo5beginE)
_ZN40_INTERNAL_69ffe7a2_4_k_cu_15e7c2d5_162504cuda3std3__45__cpo5beginE:
	.zero		1
	.type		_ZN40_INTERNAL_69ffe7a2_4_k_cu_15e7c2d5_162504cuda3std3__442_GLOBAL__N__69ffe7a2_4_k_cu_15e7c2d5_162506ignoreE,@object
	.size		_ZN40_INTERNAL_69ffe7a2_4_k_cu_15e7c2d5_162504cuda3std3__442_GLOBAL__N__69ffe7a2_4_k_cu_15e7c2d5_162506ignoreE,(_ZN40_INTERNAL_69ffe7a2_4_k_cu_15e7c2d5_162504cute7productE - _ZN40_INTERNAL_69ffe7a2_4_k_cu_15e7c2d5_162504cuda3std3__442_GLOBAL__N__69ffe7a2_4_k_cu_15e7c2d5_162506ignoreE)
_ZN40_INTERNAL_69ffe7a2_4_k_cu_15e7c2d5_162504cuda3std3__442_GLOBAL__N__69ffe7a2_4_k_cu_15e7c2d5_162506ignoreE:
	.zero		1
	.type		_ZN40_INTERNAL_69ffe7a2_4_k_cu_15e7c2d5_162504cute7productE,@object
	.size		_ZN40_INTERNAL_69ffe7a2_4_k_cu_15e7c2d5_162504cute7productE,(_ZN40_INTERNAL_69ffe7a2_4_k_cu_15e7c2d5_162504cuda3std3__45__cpo3endE - _ZN40_INTERNAL_69ffe7a2_4_k_cu_15e7c2d5_162504cute7productE)
_ZN40_INTERNAL_69ffe7a2_4_k_cu_15e7c2d5_162504cute7productE:
	.zero		1
	.type		_ZN40_INTERNAL_69ffe7a2_4_k_cu_15e7c2d5_162504cuda3std3__45__cpo3endE,@object
	.size		_ZN40_INTERNAL_69ffe7a2_4_k_cu_15e7c2d5_162504cuda3std3__45__cpo3endE,(_ZN40_INTERNAL_69ffe7a2_4_k_cu_15e7c2d5_162504cuda3std3__419piecewise_constructE - _ZN40_INTERNAL_69ffe7a2_4_k_cu_15e7c2d5_162504cuda3std3__45__cpo3endE)
_ZN40_INTERNAL_69ffe7a2_4_k_cu_15e7c2d5_162504cuda3std3__45__cpo3endE:
	.zero		1
	.type		_ZN40_INTERNAL_69ffe7a2_4_k_cu_15e7c2d5_162504cuda3std3__419piecewise_constructE,@object
	.size		_ZN40_INTERNAL_69ffe7a2_4_k_cu_15e7c2d5_162504cuda3std3__419piecewise_constructE,(_ZN40_INTERNAL_69ffe7a2_4_k_cu_15e7c2d5_162504cuda3std3__45__cpo4cendE - _ZN40_INTERNAL_69ffe7a2_4_k_cu_15e7c2d5_162504cuda3std3__419piecewise_constructE)
_ZN40_INTERNAL_69ffe7a2_4_k_cu_15e7c2d5_162504cuda3std3__419piecewise_constructE:
	.zero		1
	.type		_ZN40_INTERNAL_69ffe7a2_4_k_cu_15e7c2d5_162504cuda3std3__45__cpo4cendE,@object
	.size		_ZN40_INTERNAL_69ffe7a2_4_k_cu_15e7c2d5_162504cuda3std3__45__cpo4cendE,(_ZN40_INTERNAL_69ffe7a2_4_k_cu_15e7c2d5_162504cuda3std6ranges3__45__cpo4swapE - _ZN40_INTERNAL_69ffe7a2_4_k_cu_15e7c2d5_162504cuda3std3__45__cpo4cendE)
_ZN40_INTERNAL_69ffe7a2_4_k_cu_15e7c2d5_162504cuda3std3__45__cpo4cendE:
	.zero		1
	.type		_ZN40_INTERNAL_69ffe7a2_4_k_cu_15e7c2d5_162504cuda3std6ranges3__45__cpo4swapE,@object
	.size		_ZN40_INTERNAL_69ffe7a2_4_k_cu_15e7c2d5_162504cuda3std6ranges3__45__cpo4swapE,(.L_10 - _ZN40_INTERNAL_69ffe7a2_4_k_cu_15e7c2d5_162504cuda3std6ranges3__45__cpo4swapE)
_ZN40_INTERNAL_69ffe7a2_4_k_cu_15e7c2d5_162504cuda3std6ranges3__45__cpo4swapE:
	.zero		1
.L_10:


//--------------------- .nv.constant0._ZN7cutlass13device_kernelINS_4gemm6kernel13GemmUniversalIN4cute5tupleIJiiiiEEENS1_10collective13CollectiveMmaINS1_35MainloopSm100TmaUmmaWarpSpecializedILi4ELi2ELi4ENS5_IJNS4_1CILi1EEESB_SB_EEEEENS5_IJNSA_ILi64EEENSA_ILi256EEESE_EEENS_6half_tENS5_IJlSB_lEEESH_SI_NS4_8TiledMMAINS4_8MMA_AtomIJNS4_20SM100_MMA_F16BF16_SSISH_SH_fLi64ELi256ELNS4_4UMMA5MajorE0ELSN_0ELNSM_7ScaleInE0ELSO_0EEEEEENS4_6LayoutISC_NS5_IJNSA_ILi0EEESS_SS_EEEEENS5_IJNS4_10UnderscoreESV_SV_EEEEENS4_13SM90_TMA_LOADENS4_14ComposedLayoutINS4_7SwizzleILi3ELi4ELi3EEENS4_18smem_ptr_flag_bitsILi16EEENSR_INS5_IJNSA_ILi8EEESE_EEENS5_IJSE_SB_EEEEEEEvNS4_8identityESY_S18_vS19_EENS_8epilogue10collective18CollectiveEpilogueINS1B_23Sm100TmaWarpSpecializedILi4ELi2ELi32ELb1ELb0EEEJSG_NS5_IJNSR_ISE_SB_EES1G_EEESH_SI_SH_SI_NS1B_6fusion15FusionCallbacksIS1F_NS1I_17LinearCombinationISH_fSH_fLNS_15FloatRoundStyleE2EEESG_S1H_JEEENS4_5SM1004TMEM4LOAD26SM100_TMEM_LOAD_16dp256b8xESY_S18_NS4_17SM75_U32x4_LDSM_NENS4_14SM90_TMA_STOREES18_NS4_17SM90_U32x4_STSM_NENS4_39AutoVectorizingCopyWithAssumedAlignmentILi128EEEEEEvvEEEEvNT_6ParamsE --------------------------
	.section	.nv.constant0._ZN7cutlass13device_kernelINS_4gemm6kernel13GemmUniversalIN4cute5tupleIJiiiiEEENS1_10collective13CollectiveMmaINS1_35MainloopSm100TmaUmmaWarpSpecializedILi4ELi2ELi4ENS5_IJNS4_1CILi1EEESB_SB_EEEEENS5_IJNSA_ILi64EEENSA_ILi256EEESE_EEENS_6half_tENS5_IJlSB_lEEESH_SI_NS4_8TiledMMAINS4_8MMA_AtomIJNS4_20SM100_MMA_F16BF16_SSISH_SH_fLi64ELi256ELNS4_4UMMA5MajorE0ELSN_0ELNSM_7ScaleInE0ELSO_0EEEEEENS4_6LayoutISC_NS5_IJNSA_ILi0EEESS_SS_EEEEENS5_IJNS4_10UnderscoreESV_SV_EEEEENS4_13SM90_TMA_LOADENS4_14ComposedLayoutINS4_7SwizzleILi3ELi4ELi3EEENS4_18smem_ptr_flag_bitsILi16EEENSR_INS5_IJNSA_ILi8EEESE_EEENS5_IJSE_SB_EEEEEEEvNS4_8identityESY_S18_vS19_EENS_8epilogue10collective18CollectiveEpilogueINS1B_23Sm100TmaWarpSpecializedILi4ELi2ELi32ELb1ELb0EEEJSG_NS5_IJNSR_ISE_SB_EES1G_EEESH_SI_SH_SI_NS1B_6fusion15FusionCallbacksIS1F_NS1I_17LinearCombinationISH_fSH_fLNS_15FloatRoundStyleE2EEESG_S1H_JEEENS4_5SM1004TMEM4LOAD26SM100_TMEM_LOAD_16dp256b8xESY_S18_NS4_17SM75_U32x4_LDSM_NENS4_14SM90_TMA_STOREES18_NS4_17SM90_U32x4_STSM_NENS4_39AutoVectorizingCopyWithAssumedAlignmentILi128EEEEEEvvEEEEvNT_6ParamsE,"a",@progbits
	.sectionflags	@""
	.align	4
.nv.constant0._ZN7cutlass13device_kernelINS_4gemm6kernel13GemmUniversalIN4cute5tupleIJiiiiEEENS1_10collective13CollectiveMmaINS1_35MainloopSm100TmaUmmaWarpSpecializedILi4ELi2ELi4ENS5_IJNS4_1CILi1EEESB_SB_EEEEENS5_IJNSA_ILi64EEENSA_ILi256EEESE_EEENS_6half_tENS5_IJlSB_lEEESH_SI_NS4_8TiledMMAINS4_8MMA_AtomIJNS4_20SM100_MMA_F16BF16_SSISH_SH_fLi64ELi256ELNS4_4UMMA5MajorE0ELSN_0ELNSM_7ScaleInE0ELSO_0EEEEEENS4_6LayoutISC_NS5_IJNSA_ILi0EEESS_SS_EEEEENS5_IJNS4_10UnderscoreESV_SV_EEEEENS4_13SM90_TMA_LOADENS4_14ComposedLayoutINS4_7SwizzleILi3ELi4ELi3EEENS4_18smem_ptr_flag_bitsILi16EEENSR_INS5_IJNSA_ILi8EEESE_EEENS5_IJSE_SB_EEEEEEEvNS4_8identityESY_S18_vS19_EENS_8epilogue10collective18CollectiveEpilogueINS1B_23Sm100TmaWarpSpecializedILi4ELi2ELi32ELb1ELb0EEEJSG_NS5_IJNSR_ISE_SB_EES1G_EEESH_SI_SH_SI_NS1B_6fusion15FusionCallbacksIS1F_NS1I_17LinearCombinationISH_fSH_fLNS_15FloatRoundStyleE2EEESG_S1H_JEEENS4_5SM1004TMEM4LOAD26SM100_TMEM_LOAD_16dp256b8xESY_S18_NS4_17SM75_U32x4_LDSM_NENS4_14SM90_TMA_STOREES18_NS4_17SM90_U32x4_STSM_NENS4_39AutoVectorizingCopyWithAssumedAlignmentILi128EEEEEEvvEEEEvNT_6ParamsE:
	.zero		2944


//--------------------- SYMBOLS --------------------------

	.type		.nv.reservedSmem.offset0,@object
	.size		.nv.reservedSmem.offset0,0x4
	.type		.nv.reservedSmem.cap,@object
	.size		.nv.reservedSmem.cap,0x4
	.type		__assertfail,@function
